	.target	sm_90a

	.elftype	@"ET_EXEC"


//--------------------- .note.nv.tkinfo           --------------------------
	.section	.note.nv.tkinfo,"",@"SHT_NOTE"
	.sectionflags	@"SHF_NOTE_NV_TKINFO"
	.tkinfo
        /*0018*/ 	.word	0x00000002
        /*0030*/ 	.string	""
        /*0030*/ 	.string	"ptxas"
        /*0030*/ 	.string	"Cuda compilation tools, release 13.0, V13.0.88"
        /*0030*/ 	.string	"Build cuda_13.0.r13.0/compiler.36424714_0"
        /*0030*/ 	.string	"-arch sm_90a -m 64 "



//--------------------- .note.nv.cuinfo           --------------------------
	.section	.note.nv.cuinfo,"",@"SHT_NOTE"
	.sectionflags	@"SHF_NOTE_NV_CUINFO"
        /*0018*/ 	.short	0x0002
        /*001a*/ 	.short	0x005a
        /*001c*/ 	.short	0x0082
	.zero		2


//--------------------- .nv.info                  --------------------------
	.section	.nv.info,"",@"SHT_CUDA_INFO"
	.align	4


	//----- nvinfo : EIATTR_REGCOUNT
	.align		4
        /*0000*/ 	.byte	0x04, 0x2f
        /*0002*/ 	.short	(.L_15 - .L_14)
	.align		4
.L_14:
        /*0004*/ 	.word	index@(_ZN7cutlass13device_kernelINS_4gemm6kernel13GemmUniversalIN4cute5tupleIJiiiiEEENS1_10collective13CollectiveMmaINS1_34MainloopSm90TmaGmmaWarpSpecializedILi9ENS5_IJNS4_1CILi4EEENSA_ILi1EEESC_EEENS1_35KernelTmaWarpSpecializedCooperativeEEENS5_IJNSA_ILi128EEENSA_ILi64EEESH_EEENS_10bfloat16_tENS5_IJlSC_lEEESJ_SK_NS4_8TiledMMAINS4_8MMA_AtomIJNS4_4SM904GMMA27MMA_64x64x16_F32BF16BF16_SSILNSO_5MajorE0ELSQ_0ELNSO_7ScaleInE1ELSR_1EEEEEENS4_6LayoutINS5_IJNSA_ILi2EEESC_SC_EEENS5_IJSC_NSA_ILi0EEESX_EEEEENS5_IJNS4_10UnderscoreES10_S10_EEEEENS4_13SM90_TMA_LOADENS4_14ComposedLayoutINS4_7SwizzleILi3ELi4ELi3EEENS4_18smem_ptr_flag_bitsILi16EEENSU_INS5_IJNSA_ILi8EEESH_EEENS5_IJSH_SC_EEEEEEEvNS4_8identityENS4_23SM90_TMA_LOAD_MULTICASTES1D_vS1E_EENS_8epilogue10collective6detail29Sm90TmaWarpSpecializedAdapterINS1I_15DefaultEpilogueISJ_SK_SK_NS1H_6thread17LinearCombinationISJ_Li1EffLNS1M_9ScaleType4KindE0ELNS_15FloatRoundStyleE2ESJ_EENS1_15EpilogueDefaultEEEEEvvEEEEvNT_6ParamsE)
        /*0008*/ 	.word	0x000000a8


	//----- nvinfo : EIATTR_FRAME_SIZE
	.align		4
.L_15:
        /*000c*/ 	.byte	0x04, 0x11
        /*000e*/ 	.short	(.L_17 - .L_16)
	.align		4
.L_16:
        /*0010*/ 	.word	index@(_ZN7cutlass13device_kernelINS_4gemm6kernel13GemmUniversalIN4cute5tupleIJiiiiEEENS1_10collective13CollectiveMmaINS1_34MainloopSm90TmaGmmaWarpSpecializedILi9ENS5_IJNS4_1CILi4EEENSA_ILi1EEESC_EEENS1_35KernelTmaWarpSpecializedCooperativeEEENS5_IJNSA_ILi128EEENSA_ILi64EEESH_EEENS_10bfloat16_tENS5_IJlSC_lEEESJ_SK_NS4_8TiledMMAINS4_8MMA_AtomIJNS4_4SM904GMMA27MMA_64x64x16_F32BF16BF16_SSILNSO_5MajorE0ELSQ_0ELNSO_7ScaleInE1ELSR_1EEEEEENS4_6LayoutINS5_IJNSA_ILi2EEESC_SC_EEENS5_IJSC_NSA_ILi0EEESX_EEEEENS5_IJNS4_10UnderscoreES10_S10_EEEEENS4_13SM90_TMA_LOADENS4_14ComposedLayoutINS4_7SwizzleILi3ELi4ELi3EEENS4_18smem_ptr_flag_bitsILi16EEENSU_INS5_IJNSA_ILi8EEESH_EEENS5_IJSH_SC_EEEEEEEvNS4_8identityENS4_23SM90_TMA_LOAD_MULTICASTES1D_vS1E_EENS_8epilogue10collective6detail29Sm90TmaWarpSpecializedAdapterINS1I_15DefaultEpilogueISJ_SK_SK_NS1H_6thread17LinearCombinationISJ_Li1EffLNS1M_9ScaleType4KindE0ELNS_15FloatRoundStyleE2ESJ_EENS1_15EpilogueDefaultEEEEEvvEEEEvNT_6ParamsE)
        /*0014*/ 	.word	0x00000000


	//----- nvinfo : EIATTR_MIN_STACK_SIZE
	.align		4
.L_17:
        /*0018*/ 	.byte	0x04, 0x12
        /*001a*/ 	.short	(.L_19 - .L_18)
	.align		4
.L_18:
        /*001c*/ 	.word	index@(_ZN7cutlass13device_kernelINS_4gemm6kernel13GemmUniversalIN4cute5tupleIJiiiiEEENS1_10collective13CollectiveMmaINS1_34MainloopSm90TmaGmmaWarpSpecializedILi9ENS5_IJNS4_1CILi4EEENSA_ILi1EEESC_EEENS1_35KernelTmaWarpSpecializedCooperativeEEENS5_IJNSA_ILi128EEENSA_ILi64EEESH_EEENS_10bfloat16_tENS5_IJlSC_lEEESJ_SK_NS4_8TiledMMAINS4_8MMA_AtomIJNS4_4SM904GMMA27MMA_64x64x16_F32BF16BF16_SSILNSO_5MajorE0ELSQ_0ELNSO_7ScaleInE1ELSR_1EEEEEENS4_6LayoutINS5_IJNSA_ILi2EEESC_SC_EEENS5_IJSC_NSA_ILi0EEESX_EEEEENS5_IJNS4_10UnderscoreES10_S10_EEEEENS4_13SM90_TMA_LOADENS4_14ComposedLayoutINS4_7SwizzleILi3ELi4ELi3EEENS4_18smem_ptr_flag_bitsILi16EEENSU_INS5_IJNSA_ILi8EEESH_EEENS5_IJSH_SC_EEEEEEEvNS4_8identityENS4_23SM90_TMA_LOAD_MULTICASTES1D_vS1E_EENS_8epilogue10collective6detail29Sm90TmaWarpSpecializedAdapterINS1I_15DefaultEpilogueISJ_SK_SK_NS1H_6thread17LinearCombinationISJ_Li1EffLNS1M_9ScaleType4KindE0ELNS_15FloatRoundStyleE2ESJ_EENS1_15EpilogueDefaultEEEEEvvEEEEvNT_6ParamsE)
        /*0020*/ 	.word	0x00000000
.L_19:


//--------------------- .nv.compat                --------------------------
	.section	.nv.compat,"",@"SHT_CUDA_COMPAT_INFO"
	.align	4
        /*0000*/ 	.byte	0x02, 0x09, 0x01, 0x00, 0x02, 0x02, 0x04, 0x00, 0x02, 0x05, 0x05, 0x00, 0x03, 0x07, 0x01, 0x01
        /*0010*/ 	.byte	0x02, 0x03, 0x01, 0x00, 0x02, 0x06, 0x01, 0x00, 0x04, 0x0b, 0x08, 0x00, 0x00, 0x00, 0x00, 0x00
        /*0020*/ 	.byte	0x00, 0x00, 0x00, 0x00


//--------------------- .nv.info._ZN7cutlass13device_kernelINS_4gemm6kernel13GemmUniversalIN4cute5tupleIJiiiiEEENS1_10collective13CollectiveMmaINS1_34MainloopSm90TmaGmmaWarpSpecializedILi9ENS5_IJNS4_1CILi4EEENSA_ILi1EEESC_EEENS1_35KernelTmaWarpSpecializedCooperativeEEENS5_IJNSA_ILi128EEENSA_ILi64EEESH_EEENS_10bfloat16_tENS5_IJlSC_lEEESJ_SK_NS4_8TiledMMAINS4_8MMA_AtomIJNS4_4SM904GMMA27MMA_64x64x16_F32BF16BF16_SSILNSO_5MajorE0ELSQ_0ELNSO_7ScaleInE1ELSR_1EEEEEENS4_6LayoutINS5_IJNSA_ILi2EEESC_SC_EEENS5_IJSC_NSA_ILi0EEESX_EEEEENS5_IJNS4_10UnderscoreES10_S10_EEEEENS4_13SM90_TMA_LOADENS4_14ComposedLayoutINS4_7SwizzleILi3ELi4ELi3EEENS4_18smem_ptr_flag_bitsILi16EEENSU_INS5_IJNSA_ILi8EEESH_EEENS5_IJSH_SC_EEEEEEEvNS4_8identityENS4_23SM90_TMA_LOAD_MULTICASTES1D_vS1E_EENS_8epilogue10collective6detail29Sm90TmaWarpSpecializedAdapterINS1I_15DefaultEpilogueISJ_SK_SK_NS1H_6thread17LinearCombinationISJ_Li1EffLNS1M_9ScaleType4KindE0ELNS_15FloatRoundStyleE2ESJ_EENS1_15EpilogueDefaultEEEEEvvEEEEvNT_6ParamsE --------------------------
	.section	.nv.info._ZN7cutlass13device_kernelINS_4gemm6kernel13GemmUniversalIN4cute5tupleIJiiiiEEENS1_10collective13CollectiveMmaINS1_34MainloopSm90TmaGmmaWarpSpecializedILi9ENS5_IJNS4_1CILi4EEENSA_ILi1EEESC_EEENS1_35KernelTmaWarpSpecializedCooperativeEEENS5_IJNSA_ILi128EEENSA_ILi64EEESH_EEENS_10bfloat16_tENS5_IJlSC_lEEESJ_SK_NS4_8TiledMMAINS4_8MMA_AtomIJNS4_4SM904GMMA27MMA_64x64x16_F32BF16BF16_SSILNSO_5MajorE0ELSQ_0ELNSO_7ScaleInE1ELSR_1EEEEEENS4_6LayoutINS5_IJNSA_ILi2EEESC_SC_EEENS5_IJSC_NSA_ILi0EEESX_EEEEENS5_IJNS4_10UnderscoreES10_S10_EEEEENS4_13SM90_TMA_LOADENS4_14ComposedLayoutINS4_7SwizzleILi3ELi4ELi3EEENS4_18smem_ptr_flag_bitsILi16EEENSU_INS5_IJNSA_ILi8EEESH_EEENS5_IJSH_SC_EEEEEEEvNS4_8identityENS4_23SM90_TMA_LOAD_MULTICASTES1D_vS1E_EENS_8epilogue10collective6detail29Sm90TmaWarpSpecializedAdapterINS1I_15DefaultEpilogueISJ_SK_SK_NS1H_6thread17LinearCombinationISJ_Li1EffLNS1M_9ScaleType4KindE0ELNS_15FloatRoundStyleE2ESJ_EENS1_15EpilogueDefaultEEEEEvvEEEEvNT_6ParamsE,"",@"SHT_CUDA_INFO"
	.sectionflags	@""
	.align	4


	//----- nvinfo : EIATTR_CUDA_API_VERSION
	.align		4
        /*0000*/ 	.byte	0x04, 0x37
        /*0002*/ 	.short	(.L_21 - .L_20)
.L_20:
        /*0004*/ 	.word	0x00000082


	//----- nvinfo : EIATTR_KPARAM_INFO
	.align		4
.L_21:
        /*0008*/ 	.byte	0x04, 0x17
        /*000a*/ 	.short	(.L_23 - .L_22)
.L_22:
        /*000c*/ 	.word	0x00000000
        /*0010*/ 	.short	0x0000
        /*0012*/ 	.short	0x0070
        /*0014*/ 	.byte	0x00, 0xf0, 0x01, 0x10


	//----- nvinfo : EIATTR_SPARSE_MMA_MASK
	.align		4
.L_23:
        /*0018*/ 	.byte	0x03, 0x50
        /*001a*/ 	.short	0x0000


	//----- nvinfo : EIATTR_MAXREG_COUNT
	.align		4
        /*001c*/ 	.byte	0x03, 0x1b
        /*001e*/ 	.short	0x00a8


	//----- nvinfo : EIATTR_NUM_BARRIERS
	.align		4
        /*0020*/ 	.byte	0x02, 0x4c
        /*0022*/ 	.byte	0x01
	.zero		1


	//----- nvinfo : EIATTR_EXTERNS
	.align		4
        /*0024*/ 	.byte	0x04, 0x0f
        /*0026*/ 	.short	(.L_25 - .L_24)


	//   ....[0]....
	.align		4
.L_24:
        /*0028*/ 	.word	index@(__assertfail)


	//----- nvinfo : EIATTR_MERCURY_ISA_VERSION
	.align		4
.L_25:
        /*002c*/ 	.byte	0x03, 0x5f
        /*002e*/ 	.short	0x0101


	//----- nvinfo : EIATTR_INT_WARP_WIDE_INSTR_OFFSETS
	.align		4
        /*0030*/ 	.byte	0x04, 0x31
        /*0032*/ 	.short	(.L_27 - .L_26)


	//   ....[0]....
.L_26:
        /*0034*/ 	.word	0x00000550


	//   ....[1]....
        /*0038*/ 	.word	0x00000580


	//   ....[2]....
        /*003c*/ 	.word	0x00000730


	//----- nvinfo : EIATTR_COOP_GROUP_MASK_REGIDS
	.align		4
.L_27:
        /*0040*/ 	.byte	0x04, 0x29
        /*0042*/ 	.short	(.L_29 - .L_28)


	//   ....[0]....
.L_28:
        /*0044*/ 	.word	0xffffffff


	//   ....[1]....
        /*0048*/ 	.word	0xffffffff


	//   ....[2]....
        /*004c*/ 	.word	0xffffffff


	//   ....[3]....
        /*0050*/ 	.word	0xffffffff


	//   ....[4]....
        /*0054*/ 	.word	0xffffffff


	//   ....[5]....
        /*0058*/ 	.word	0xffffffff


	//----- nvinfo : EIATTR_COOP_GROUP_INSTR_OFFSETS
	.align		4
.L_29:
        /*005c*/ 	.byte	0x04, 0x28
        /*005e*/ 	.short	(.L_31 - .L_30)


	//   ....[0]....
.L_30:
        /*0060*/ 	.word	0x00000060


	//   ....[1]....
        /*0064*/ 	.word	0x00000070


	//   ....[2]....
        /*0068*/ 	.word	0x00000130


	//   ....[3]....
        /*006c*/ 	.word	0x000003a0


	//   ....[4]....
        /*0070*/ 	.word	0x000008e0


	//   ....[5]....
        /*0074*/ 	.word	0x00001320


	//----- nvinfo : EIATTR_REG_RECONFIG
	.align		4
.L_31:
        /*0078*/ 	.byte	0x01, 0x54
	.zero		2


	//----- nvinfo : EIATTR_SYSCALL_OFFSETS
	.align		4
        /*007c*/ 	.byte	0x04, 0x46
        /*007e*/ 	.short	(.L_33 - .L_32)


	//   ....[0]....
.L_32:
        /*0080*/ 	.word	0x000014e0


	//----- nvinfo : EIATTR_MBARRIER_INSTR_OFFSETS
	.align		4
.L_33:
        /*0084*/ 	.byte	0x04, 0x39
        /*0086*/ 	.short	(.L_35 - .L_34)


	//   ....[0]....
.L_34:
        /*0088*/ 	.word	0x00000250
        /*008c*/ 	.word	0x000000ff
        /*0090*/ 	.word	0x00000000
        /*0094*/ 	.short	0x0100
        /*0096*/ 	.byte	0x08
	.zero		1


	//   ....[1]....
        /*0098*/ 	.word	0x00000260
        /*009c*/ 	.word	0x000000ff
        /*00a0*/ 	.word	0x00000048
        /*00a4*/ 	.short	0x0100
        /*00a6*/ 	.byte	0x08
	.zero		1


	//   ....[2]....
        /*00a8*/ 	.word	0x00000270
        /*00ac*/ 	.word	0x000000ff
        /*00b0*/ 	.word	0x00000008
        /*00b4*/ 	.short	0x0100
        /*00b6*/ 	.byte	0x08
	.zero		1


	//   ....[3]....
        /*00b8*/ 	.word	0x00000280
        /*00bc*/ 	.word	0x000000ff
        /*00c0*/ 	.word	0x00000050
        /*00c4*/ 	.short	0x0100
        /*00c6*/ 	.byte	0x08
	.zero		1


	//   ....[4]....
        /*00c8*/ 	.word	0x00000290
        /*00cc*/ 	.word	0x000000ff
        /*00d0*/ 	.word	0x00000010
        /*00d4*/ 	.short	0x0100
        /*00d6*/ 	.byte	0x08
	.zero		1


	//   ....[5]....
        /*00d8*/ 	.word	0x000002a0
        /*00dc*/ 	.word	0x000000ff
        /*00e0*/ 	.word	0x00000058
        /*00e4*/ 	.short	0x0100
        /*00e6*/ 	.byte	0x08
	.zero		1


	//   ....[6]....
        /*00e8*/ 	.word	0x000002b0
        /*00ec*/ 	.word	0x000000ff
        /*00f0*/ 	.word	0x00000018
        /*00f4*/ 	.short	0x0100
        /*00f6*/ 	.byte	0x08
	.zero		1


	//   ....[7]....
        /*00f8*/ 	.word	0x000002c0
        /*00fc*/ 	.word	0x000000ff
        /*0100*/ 	.word	0x00000060
        /*0104*/ 	.short	0x0100
        /*0106*/ 	.byte	0x08
	.zero		1


	//   ....[8]....
        /*0108*/ 	.word	0x000002d0
        /*010c*/ 	.word	0x000000ff
        /*0110*/ 	.word	0x00000020
        /*0114*/ 	.short	0x0100
        /*0116*/ 	.byte	0x08
	.zero		1


	//   ....[9]....
        /*0118*/ 	.word	0x000002e0
        /*011c*/ 	.word	0x000000ff
        /*0120*/ 	.word	0x00000068
        /*0124*/ 	.short	0x0100
        /*0126*/ 	.byte	0x08
	.zero		1


	//   ....[10]....
        /*0128*/ 	.word	0x000002f0
        /*012c*/ 	.word	0x000000ff
        /*0130*/ 	.word	0x00000028
        /*0134*/ 	.short	0x0100
        /*0136*/ 	.byte	0x08
	.zero		1


	//   ....[11]....
        /*0138*/ 	.word	0x00000300
        /*013c*/ 	.word	0x000000ff
        /*0140*/ 	.word	0x00000070
        /*0144*/ 	.short	0x0100
        /*0146*/ 	.byte	0x08
	.zero		1


	//   ....[12]....
        /*0148*/ 	.word	0x00000310
        /*014c*/ 	.word	0x000000ff
        /*0150*/ 	.word	0x00000030
        /*0154*/ 	.short	0x0100
        /*0156*/ 	.byte	0x08
	.zero		1


	//   ....[13]....
        /*0158*/ 	.word	0x00000320
        /*015c*/ 	.word	0x000000ff
        /*0160*/ 	.word	0x00000078
        /*0164*/ 	.short	0x0100
        /*0166*/ 	.byte	0x08
	.zero		1


	//   ....[14]....
        /*0168*/ 	.word	0x00000330
        /*016c*/ 	.word	0x000000ff
        /*0170*/ 	.word	0x00000038
        /*0174*/ 	.short	0x0100
        /*0176*/ 	.byte	0x08
	.zero		1


	//   ....[15]....
        /*0178*/ 	.word	0x00000340
        /*017c*/ 	.word	0x000000ff
        /*0180*/ 	.word	0x00000080
        /*0184*/ 	.short	0x0100
        /*0186*/ 	.byte	0x08
	.zero		1


	//   ....[16]....
        /*0188*/ 	.word	0x00000350
        /*018c*/ 	.word	0x000000ff
        /*0190*/ 	.word	0x00000040
        /*0194*/ 	.short	0x0100
        /*0196*/ 	.byte	0x08
	.zero		1


	//   ....[17]....
        /*0198*/ 	.word	0x00000360
        /*019c*/ 	.word	0x000000ff
        /*01a0*/ 	.word	0x00000088
        /*01a4*/ 	.short	0x0100
        /*01a6*/ 	.byte	0x08
	.zero		1


	//   ....[18]....
        /*01a8*/ 	.word	0x000007c0
        /*01ac*/ 	.word	0x000000ff
        /*01b0*/ 	.word	0x000000a0
        /*01b4*/ 	.short	0x0100
        /*01b6*/ 	.byte	0x06
	.zero		1


	//   ....[19]....
        /*01b8*/ 	.word	0x00000860
        /*01bc*/ 	.word	0x000000ff
        /*01c0*/ 	.word	0x000000a8
        /*01c4*/ 	.short	0x0100
        /*01c6*/ 	.byte	0x06
	.zero		1


	//   ....[20]....
        /*01c8*/ 	.word	0x000015a0
        /*01cc*/ 	.word	0x00000003
        /*01d0*/ 	.word	0x00000000
        /*01d4*/ 	.short	0x010a
        /*01d6*/ 	.byte	0x3f
	.zero		1


	//   ....[21]....
        /*01d8*/ 	.word	0x000015e0
        /*01dc*/ 	.word	0x00000003
        /*01e0*/ 	.word	0x00000000
        /*01e4*/ 	.short	0x010a
        /*01e6*/ 	.byte	0x3f
	.zero		1


	//   ....[22]....
        /*01e8*/ 	.word	0x000019b0
        /*01ec*/ 	.word	0x00000005
        /*01f0*/ 	.word	0x00000000
        /*01f4*/ 	.short	0x010a
        /*01f6*/ 	.byte	0x3f
	.zero		1


	//   ....[23]....
        /*01f8*/ 	.word	0x000019f0
        /*01fc*/ 	.word	0x00000005
        /*0200*/ 	.word	0x00000000
        /*0204*/ 	.short	0x010a
        /*0206*/ 	.byte	0x3f
	.zero		1


	//   ....[24]....
        /*0208*/ 	.word	0x00001c50
        /*020c*/ 	.word	0x00000005
        /*0210*/ 	.word	0x00000000
        /*0214*/ 	.short	0x0101
        /*0216*/ 	.byte	0x3f
	.zero		1


	//   ....[25]....
        /*0218*/ 	.word	0x00001e70
        /*021c*/ 	.word	0x00000003
        /*0220*/ 	.word	0x00000000
        /*0224*/ 	.short	0x0101
        /*0226*/ 	.byte	0x3f
	.zero		1


	//   ....[26]....
        /*0228*/ 	.word	0x00005380
        /*022c*/ 	.word	0x00000017
        /*0230*/ 	.word	0x00000048
        /*0234*/ 	.short	0x010a
        /*0236*/ 	.byte	0x3f
	.zero		1


	//   ....[27]....
        /*0238*/ 	.word	0x000056f0
        /*023c*/ 	.word	0x00000003
        /*0240*/ 	.word	0x000000a8
        /*0244*/ 	.short	0x0101
        /*0246*/ 	.byte	0x3f
	.zero		1


	//   ....[28]....
        /*0248*/ 	.word	0x00005e50
        /*024c*/ 	.word	0x00000007
        /*0250*/ 	.word	0x00000000
        /*0254*/ 	.short	0x010a
        /*0256*/ 	.byte	0x3f
	.zero		1


	//   ....[29]....
        /*0258*/ 	.word	0x00005ed0
        /*025c*/ 	.word	0x00000008
        /*0260*/ 	.word	0x00000000
        /*0264*/ 	.short	0x010a
        /*0266*/ 	.byte	0x3f
	.zero		1


	//   ....[30]....
        /*0268*/ 	.word	0x00005f60
        /*026c*/ 	.word	0x00000009
        /*0270*/ 	.word	0x00000000
        /*0274*/ 	.short	0x010a
        /*0276*/ 	.byte	0x3f
	.zero		1


	//   ....[31]....
        /*0278*/ 	.word	0x00005ff0
        /*027c*/ 	.word	0x00000008
        /*0280*/ 	.word	0x00000000
        /*0284*/ 	.short	0x010a
        /*0286*/ 	.byte	0x3f
	.zero		1


	//   ....[32]....
        /*0288*/ 	.word	0x00006080
        /*028c*/ 	.word	0x00000009
        /*0290*/ 	.word	0x00000000
        /*0294*/ 	.short	0x010a
        /*0296*/ 	.byte	0x3f
	.zero		1


	//   ....[33]....
        /*0298*/ 	.word	0x00006110
        /*029c*/ 	.word	0x00000008
        /*02a0*/ 	.word	0x00000000
        /*02a4*/ 	.short	0x010a
        /*02a6*/ 	.byte	0x3f
	.zero		1


	//   ....[34]....
        /*02a8*/ 	.word	0x000061a0
        /*02ac*/ 	.word	0x00000009
        /*02b0*/ 	.word	0x00000000
        /*02b4*/ 	.short	0x010a
        /*02b6*/ 	.byte	0x3f
	.zero		1


	//   ....[35]....
        /*02b8*/ 	.word	0x00006230
        /*02bc*/ 	.word	0x00000006
        /*02c0*/ 	.word	0x00000000
        /*02c4*/ 	.short	0x010a
        /*02c6*/ 	.byte	0x3f
	.zero		1


	//   ....[36]....
        /*02c8*/ 	.word	0x000062c0
        /*02cc*/ 	.word	0x00000003
        /*02d0*/ 	.word	0x00000000
        /*02d4*/ 	.short	0x010a
        /*02d6*/ 	.byte	0x3f
	.zero		1


	//   ....[37]....
        /*02d8*/ 	.word	0x00006320
        /*02dc*/ 	.word	0x00000003
        /*02e0*/ 	.word	0x00000000
        /*02e4*/ 	.short	0x010a
        /*02e6*/ 	.byte	0x3f
	.zero		1


	//   ....[38]....
        /*02e8*/ 	.word	0x00006370
        /*02ec*/ 	.word	0x00000005
        /*02f0*/ 	.word	0x00000000
        /*02f4*/ 	.short	0x010a
        /*02f6*/ 	.byte	0x3f
	.zero		1


	//   ....[39]....
        /*02f8*/ 	.word	0x00006440
        /*02fc*/ 	.word	0x00000017
        /*0300*/ 	.word	0x00000048
        /*0304*/ 	.short	0x010a
        /*0306*/ 	.byte	0x3f
	.zero		1


	//   ....[40]....
        /*0308*/ 	.word	0x00006510
        /*030c*/ 	.word	0x00000007
        /*0310*/ 	.word	0x00000000
        /*0314*/ 	.short	0x010a
        /*0316*/ 	.byte	0x3f
	.zero		1


	//   ....[41]....
        /*0318*/ 	.word	0x00006560
        /*031c*/ 	.word	0x00000008
        /*0320*/ 	.word	0x00000000
        /*0324*/ 	.short	0x010a
        /*0326*/ 	.byte	0x3f
	.zero		1


	//   ....[42]....
        /*0328*/ 	.word	0x000065b0
        /*032c*/ 	.word	0x00000009
        /*0330*/ 	.word	0x00000000
        /*0334*/ 	.short	0x010a
        /*0336*/ 	.byte	0x3f
	.zero		1


	//   ....[43]....
        /*0338*/ 	.word	0x00006600
        /*033c*/ 	.word	0x00000008
        /*0340*/ 	.word	0x00000000
        /*0344*/ 	.short	0x010a
        /*0346*/ 	.byte	0x3f
	.zero		1


	//   ....[44]....
        /*0348*/ 	.word	0x00006650
        /*034c*/ 	.word	0x00000009
        /*0350*/ 	.word	0x00000000
        /*0354*/ 	.short	0x010a
        /*0356*/ 	.byte	0x3f
	.zero		1


	//   ....[45]....
        /*0358*/ 	.word	0x000066a0
        /*035c*/ 	.word	0x00000008
        /*0360*/ 	.word	0x00000000
        /*0364*/ 	.short	0x010a
        /*0366*/ 	.byte	0x3f
	.zero		1


	//   ....[46]....
        /*0368*/ 	.word	0x000066f0
        /*036c*/ 	.word	0x00000009
        /*0370*/ 	.word	0x00000000
        /*0374*/ 	.short	0x010a
        /*0376*/ 	.byte	0x3f
	.zero		1


	//   ....[47]....
        /*0378*/ 	.word	0x00006740
        /*037c*/ 	.word	0x00000006
        /*0380*/ 	.word	0x00000000
        /*0384*/ 	.short	0x010a
        /*0386*/ 	.byte	0x3f
	.zero		1


	//----- nvinfo : EIATTR_NUM_MBARRIERS
	.align		4
.L_35:
        /*0388*/ 	.byte	0x03, 0x38
        /*038a*/ 	.short	0x0014


	//----- nvinfo : EIATTR_EXIT_INSTR_OFFSETS
	.align		4
        /*038c*/ 	.byte	0x04, 0x1c
        /*038e*/ 	.short	(.L_37 - .L_36)


	//   ....[0]....
.L_36:
        /*0390*/ 	.word	0x00000a40


	//   ....[1]....
        /*0394*/ 	.word	0x00001250


	//   ....[2]....
        /*0398*/ 	.word	0x00004a90


	//   ....[3]....
        /*039c*/ 	.word	0x00004ff0


	//   ....[4]....
        /*03a0*/ 	.word	0x00006310


	//----- nvinfo : EIATTR_MAX_THREADS
	.align		4
.L_37:
        /*03a4*/ 	.byte	0x04, 0x05
        /*03a6*/ 	.short	(.L_39 - .L_38)
.L_38:
        /*03a8*/ 	.word	0x00000180
        /*03ac*/ 	.word	0x00000001
        /*03b0*/ 	.word	0x00000001


	//----- nvinfo : EIATTR_CRS_STACK_SIZE
	.align		4
.L_39:
        /*03b4*/ 	.byte	0x04, 0x1e
        /*03b6*/ 	.short	(.L_41 - .L_40)
.L_40:
        /*03b8*/ 	.word	0x00000000


	//----- nvinfo : EIATTR_CBANK_PARAM_SIZE
	.align		4
.L_41:
        /*03bc*/ 	.byte	0x03, 0x19
        /*03be*/ 	.short	0x0470


	//----- nvinfo : EIATTR_PARAM_CBANK
	.align		4
        /*03c0*/ 	.byte	0x04, 0x0a
        /*03c2*/ 	.short	(.L_43 - .L_42)
	.align		4
.L_42:
        /*03c4*/ 	.word	index@(.nv.constant0._ZN7cutlass13device_kernelINS_4gemm6kernel13GemmUniversalIN4cute5tupleIJiiiiEEENS1_10collective13CollectiveMmaINS1_34MainloopSm90TmaGmmaWarpSpecializedILi9ENS5_IJNS4_1CILi4EEENSA_ILi1EEESC_EEENS1_35KernelTmaWarpSpecializedCooperativeEEENS5_IJNSA_ILi128EEENSA_ILi64EEESH_EEENS_10bfloat16_tENS5_IJlSC_lEEESJ_SK_NS4_8TiledMMAINS4_8MMA_AtomIJNS4_4SM904GMMA27MMA_64x64x16_F32BF16BF16_SSILNSO_5MajorE0ELSQ_0ELNSO_7ScaleInE1ELSR_1EEEEEENS4_6LayoutINS5_IJNSA_ILi2EEESC_SC_EEENS5_IJSC_NSA_ILi0EEESX_EEEEENS5_IJNS4_10UnderscoreES10_S10_EEEEENS4_13SM90_TMA_LOADENS4_14ComposedLayoutINS4_7SwizzleILi3ELi4ELi3EEENS4_18smem_ptr_flag_bitsILi16EEENSU_INS5_IJNSA_ILi8EEESH_EEENS5_IJSH_SC_EEEEEEEvNS4_8identityENS4_23SM90_TMA_LOAD_MULTICASTES1D_vS1E_EENS_8epilogue10collective6detail29Sm90TmaWarpSpecializedAdapterINS1I_15DefaultEpilogueISJ_SK_SK_NS1H_6thread17LinearCombinationISJ_Li1EffLNS1M_9ScaleType4KindE0ELNS_15FloatRoundStyleE2ESJ_EENS1_15EpilogueDefaultEEEEEvvEEEEvNT_6ParamsE)
        /*03c8*/ 	.short	0x0210
        /*03ca*/ 	.short	0x0470


	//----- nvinfo : EIATTR_SW_WAR
	.align		4
.L_43:
        /*03cc*/ 	.byte	0x04, 0x36
        /*03ce*/ 	.short	(.L_45 - .L_44)
.L_44:
        /*03d0*/ 	.word	0x00000008
.L_45:


//--------------------- .nv.callgraph             --------------------------
	.section	.nv.callgraph,"",@"SHT_CUDA_CALLGRAPH"
	.align	4
	.sectionentsize	8
	.align		4
        /*0000*/ 	.word	0x00000000
	.align		4
        /*0004*/ 	.word	0xffffffff
	.align		4
        /*0008*/ 	.word	index@(_ZN7cutlass13device_kernelINS_4gemm6kernel13GemmUniversalIN4cute5tupleIJiiiiEEENS1_10collective13CollectiveMmaINS1_34MainloopSm90TmaGmmaWarpSpecializedILi9ENS5_IJNS4_1CILi4EEENSA_ILi1EEESC_EEENS1_35KernelTmaWarpSpecializedCooperativeEEENS5_IJNSA_ILi128EEENSA_ILi64EEESH_EEENS_10bfloat16_tENS5_IJlSC_lEEESJ_SK_NS4_8TiledMMAINS4_8MMA_AtomIJNS4_4SM904GMMA27MMA_64x64x16_F32BF16BF16_SSILNSO_5MajorE0ELSQ_0ELNSO_7ScaleInE1ELSR_1EEEEEENS4_6LayoutINS5_IJNSA_ILi2EEESC_SC_EEENS5_IJSC_NSA_ILi0EEESX_EEEEENS5_IJNS4_10UnderscoreES10_S10_EEEEENS4_13SM90_TMA_LOADENS4_14ComposedLayoutINS4_7SwizzleILi3ELi4ELi3EEENS4_18smem_ptr_flag_bitsILi16EEENSU_INS5_IJNSA_ILi8EEESH_EEENS5_IJSH_SC_EEEEEEEvNS4_8identityENS4_23SM90_TMA_LOAD_MULTICASTES1D_vS1E_EENS_8epilogue10collective6detail29Sm90TmaWarpSpecializedAdapterINS1I_15DefaultEpilogueISJ_SK_SK_NS1H_6thread17LinearCombinationISJ_Li1EffLNS1M_9ScaleType4KindE0ELNS_15FloatRoundStyleE2ESJ_EENS1_15EpilogueDefaultEEEEEvvEEEEvNT_6ParamsE)
	.align		4
        /*000c*/ 	.word	index@(__assertfail)
	.align		4
        /*0010*/ 	.word	0x00000000
	.align		4
        /*0014*/ 	.word	0xfffffffe
	.align		4
        /*0018*/ 	.word	0x00000000
	.align		4
        /*001c*/ 	.word	0xfffffffd
	.align		4
        /*0020*/ 	.word	0x00000000
	.align		4
        /*0024*/ 	.word	0xfffffffc


//--------------------- .nv.constant4             --------------------------
	.section	.nv.constant4,"a",@progbits
	.align	8
	.align		8
.nv.constant4:
        /*0000*/ 	.dword	__assertfail
	.align		8
        /*0008*/ 	.dword	__unnamed_1
	.align		8
        /*0010*/ 	.dword	_ZN40_INTERNAL_2201bb16_4_k_cu_6b60851d_211674cuda3std3__45__cpo5beginE
	.align		8
        /*0018*/ 	.dword	_ZN40_INTERNAL_2201bb16_4_k_cu_6b60851d_211674cuda3std3__45__cpo3endE
	.align		8
        /*0020*/ 	.dword	_ZN40_INTERNAL_2201bb16_4_k_cu_6b60851d_211674cuda3std3__45__cpo6cbeginE
	.align		8
        /*0028*/ 	.dword	_ZN40_INTERNAL_2201bb16_4_k_cu_6b60851d_211674cuda3std3__45__cpo4cendE
	.align		8
        /*0030*/ 	.dword	_ZN40_INTERNAL_2201bb16_4_k_cu_6b60851d_211674cuda3std3__442_GLOBAL__N__2201bb16_4_k_cu_6b60851d_211676ignoreE
	.align		8
        /*0038*/ 	.dword	_ZN40_INTERNAL_2201bb16_4_k_cu_6b60851d_211674cuda3std3__419piecewise_constructE
	.align		8
        /*0040*/ 	.dword	_ZN40_INTERNAL_2201bb16_4_k_cu_6b60851d_211674cuda3std3__48in_placeE
	.align		8
        /*0048*/ 	.dword	_ZN40_INTERNAL_2201bb16_4_k_cu_6b60851d_211674cuda3std6ranges3__45__cpo4swapE
	.align		8
        /*0050*/ 	.dword	_ZN40_INTERNAL_2201bb16_4_k_cu_6b60851d_211674cuda3std6ranges3__45__cpo9iter_moveE
	.align		8
        /*0058*/ 	.dword	_ZN40_INTERNAL_2201bb16_4_k_cu_6b60851d_211674cute7productE
	.align		8
        /*0060*/ 	.dword	_ZN40_INTERNAL_2201bb16_4_k_cu_6b60851d_211674cute1_E
	.align		8
        /*0068*/ 	.dword	$str$22
	.align		8
        /*0070*/ 	.dword	$str$23


//--------------------- .text._ZN7cutlass13device_kernelINS_4gemm6kernel13GemmUniversalIN4cute5tupleIJiiiiEEENS1_10collective13CollectiveMmaINS1_34MainloopSm90TmaGmmaWarpSpecializedILi9ENS5_IJNS4_1CILi4EEENSA_ILi1EEESC_EEENS1_35KernelTmaWarpSpecializedCooperativeEEENS5_IJNSA_ILi128EEENSA_ILi64EEESH_EEENS_10bfloat16_tENS5_IJlSC_lEEESJ_SK_NS4_8TiledMMAINS4_8MMA_AtomIJNS4_4SM904GMMA27MMA_64x64x16_F32BF16BF16_SSILNSO_5MajorE0ELSQ_0ELNSO_7ScaleInE1ELSR_1EEEEEENS4_6LayoutINS5_IJNSA_ILi2EEESC_SC_EEENS5_IJSC_NSA_ILi0EEESX_EEEEENS5_IJNS4_10UnderscoreES10_S10_EEEEENS4_13SM90_TMA_LOADENS4_14ComposedLayoutINS4_7SwizzleILi3ELi4ELi3EEENS4_18smem_ptr_flag_bitsILi16EEENSU_INS5_IJNSA_ILi8EEESH_EEENS5_IJSH_SC_EEEEEEEvNS4_8identityENS4_23SM90_TMA_LOAD_MULTICASTES1D_vS1E_EENS_8epilogue10collective6detail29Sm90TmaWarpSpecializedAdapterINS1I_15DefaultEpilogueISJ_SK_SK_NS1H_6thread17LinearCombinationISJ_Li1EffLNS1M_9ScaleType4KindE0ELNS_15FloatRoundStyleE2ESJ_EENS1_15EpilogueDefaultEEEEEvvEEEEvNT_6ParamsE --------------------------
	.section	.text._ZN7cutlass13device_kernelINS_4gemm6kernel13GemmUniversalIN4cute5tupleIJiiiiEEENS1_10collective13CollectiveMmaINS1_34MainloopSm90TmaGmmaWarpSpecializedILi9ENS5_IJNS4_1CILi4EEENSA_ILi1EEESC_EEENS1_35KernelTmaWarpSpecializedCooperativeEEENS5_IJNSA_ILi128EEENSA_ILi64EEESH_EEENS_10bfloat16_tENS5_IJlSC_lEEESJ_SK_NS4_8TiledMMAINS4_8MMA_AtomIJNS4_4SM904GMMA27MMA_64x64x16_F32BF16BF16_SSILNSO_5MajorE0ELSQ_0ELNSO_7ScaleInE1ELSR_1EEEEEENS4_6LayoutINS5_IJNSA_ILi2EEESC_SC_EEENS5_IJSC_NSA_ILi0EEESX_EEEEENS5_IJNS4_10UnderscoreES10_S10_EEEEENS4_13SM90_TMA_LOADENS4_14ComposedLayoutINS4_7SwizzleILi3ELi4ELi3EEENS4_18smem_ptr_flag_bitsILi16EEENSU_INS5_IJNSA_ILi8EEESH_EEENS5_IJSH_SC_EEEEEEEvNS4_8identityENS4_23SM90_TMA_LOAD_MULTICASTES1D_vS1E_EENS_8epilogue10collective6detail29Sm90TmaWarpSpecializedAdapterINS1I_15DefaultEpilogueISJ_SK_SK_NS1H_6thread17LinearCombinationISJ_Li1EffLNS1M_9ScaleType4KindE0ELNS_15FloatRoundStyleE2ESJ_EENS1_15EpilogueDefaultEEEEEvvEEEEvNT_6ParamsE,"ax",@progbits
	.align	128
.text._ZN7cutlass13device_kernelINS_4gemm6kernel13GemmUniversalIN4cute5tupleIJiiiiEEENS1_10collective13CollectiveMmaINS1_34MainloopSm90TmaGmmaWarpSpecializedILi9ENS5_IJNS4_1CILi4EEENSA_ILi1EEESC_EEENS1_35KernelTmaWarpSpecializedCooperativeEEENS5_IJNSA_ILi128EEENSA_ILi64EEESH_EEENS_10bfloat16_tENS5_IJlSC_lEEESJ_SK_NS4_8TiledMMAINS4_8MMA_AtomIJNS4_4SM904GMMA27MMA_64x64x16_F32BF16BF16_SSILNSO_5MajorE0ELSQ_0ELNSO_7ScaleInE1ELSR_1EEEEEENS4_6LayoutINS5_IJNSA_ILi2EEESC_SC_EEENS5_IJSC_NSA_ILi0EEESX_EEEEENS5_IJNS4_10UnderscoreES10_S10_EEEEENS4_13SM90_TMA_LOADENS4_14ComposedLayoutINS4_7SwizzleILi3ELi4ELi3EEENS4_18smem_ptr_flag_bitsILi16EEENSU_INS5_IJNSA_ILi8EEESH_EEENS5_IJSH_SC_EEEEEEEvNS4_8identityENS4_23SM90_TMA_LOAD_MULTICASTES1D_vS1E_EENS_8epilogue10collective6detail29Sm90TmaWarpSpecializedAdapterINS1I_15DefaultEpilogueISJ_SK_SK_NS1H_6thread17LinearCombinationISJ_Li1EffLNS1M_9ScaleType4KindE0ELNS_15FloatRoundStyleE2ESJ_EENS1_15EpilogueDefaultEEEEEvvEEEEvNT_6ParamsE:
        .type           _ZN7cutlass13device_kernelINS_4gemm6kernel13GemmUniversalIN4cute5tupleIJiiiiEEENS1_10collective13CollectiveMmaINS1_34MainloopSm90TmaGmmaWarpSpecializedILi9ENS5_IJNS4_1CILi4EEENSA_ILi1EEESC_EEENS1_35KernelTmaWarpSpecializedCooperativeEEENS5_IJNSA_ILi128EEENSA_ILi64EEESH_EEENS_10bfloat16_tENS5_IJlSC_lEEESJ_SK_NS4_8TiledMMAINS4_8MMA_AtomIJNS4_4SM904GMMA27MMA_64x64x16_F32BF16BF16_SSILNSO_5MajorE0ELSQ_0ELNSO_7ScaleInE1ELSR_1EEEEEENS4_6LayoutINS5_IJNSA_ILi2EEESC_SC_EEENS5_IJSC_NSA_ILi0EEESX_EEEEENS5_IJNS4_10UnderscoreES10_S10_EEEEENS4_13SM90_TMA_LOADENS4_14ComposedLayoutINS4_7SwizzleILi3ELi4ELi3EEENS4_18smem_ptr_flag_bitsILi16EEENSU_INS5_IJNSA_ILi8EEESH_EEENS5_IJSH_SC_EEEEEEEvNS4_8identityENS4_23SM90_TMA_LOAD_MULTICASTES1D_vS1E_EENS_8epilogue10collective6detail29Sm90TmaWarpSpecializedAdapterINS1I_15DefaultEpilogueISJ_SK_SK_NS1H_6thread17LinearCombinationISJ_Li1EffLNS1M_9ScaleType4KindE0ELNS_15FloatRoundStyleE2ESJ_EENS1_15EpilogueDefaultEEEEEvvEEEEvNT_6ParamsE,@function
        .size           _ZN7cutlass13device_kernelINS_4gemm6kernel13GemmUniversalIN4cute5tupleIJiiiiEEENS1_10collective13CollectiveMmaINS1_34MainloopSm90TmaGmmaWarpSpecializedILi9ENS5_IJNS4_1CILi4EEENSA_ILi1EEESC_EEENS1_35KernelTmaWarpSpecializedCooperativeEEENS5_IJNSA_ILi128EEENSA_ILi64EEESH_EEENS_10bfloat16_tENS5_IJlSC_lEEESJ_SK_NS4_8TiledMMAINS4_8MMA_AtomIJNS4_4SM904GMMA27MMA_64x64x16_F32BF16BF16_SSILNSO_5MajorE0ELSQ_0ELNSO_7ScaleInE1ELSR_1EEEEEENS4_6LayoutINS5_IJNSA_ILi2EEESC_SC_EEENS5_IJSC_NSA_ILi0EEESX_EEEEENS5_IJNS4_10UnderscoreES10_S10_EEEEENS4_13SM90_TMA_LOADENS4_14ComposedLayoutINS4_7SwizzleILi3ELi4ELi3EEENS4_18smem_ptr_flag_bitsILi16EEENSU_INS5_IJNSA_ILi8EEESH_EEENS5_IJSH_SC_EEEEEEEvNS4_8identityENS4_23SM90_TMA_LOAD_MULTICASTES1D_vS1E_EENS_8epilogue10collective6detail29Sm90TmaWarpSpecializedAdapterINS1I_15DefaultEpilogueISJ_SK_SK_NS1H_6thread17LinearCombinationISJ_Li1EffLNS1M_9ScaleType4KindE0ELNS_15FloatRoundStyleE2ESJ_EENS1_15EpilogueDefaultEEEEEvvEEEEvNT_6ParamsE,(.L_x_146 - _ZN7cutlass13device_kernelINS_4gemm6kernel13GemmUniversalIN4cute5tupleIJiiiiEEENS1_10collective13CollectiveMmaINS1_34MainloopSm90TmaGmmaWarpSpecializedILi9ENS5_IJNS4_1CILi4EEENSA_ILi1EEESC_EEENS1_35KernelTmaWarpSpecializedCooperativeEEENS5_IJNSA_ILi128EEENSA_ILi64EEESH_EEENS_10bfloat16_tENS5_IJlSC_lEEESJ_SK_NS4_8TiledMMAINS4_8MMA_AtomIJNS4_4SM904GMMA27MMA_64x64x16_F32BF16BF16_SSILNSO_5MajorE0ELSQ_0ELNSO_7ScaleInE1ELSR_1EEEEEENS4_6LayoutINS5_IJNSA_ILi2EEESC_SC_EEENS5_IJSC_NSA_ILi0EEESX_EEEEENS5_IJNS4_10UnderscoreES10_S10_EEEEENS4_13SM90_TMA_LOADENS4_14ComposedLayoutINS4_7SwizzleILi3ELi4ELi3EEENS4_18smem_ptr_flag_bitsILi16EEENSU_INS5_IJNSA_ILi8EEESH_EEENS5_IJSH_SC_EEEEEEEvNS4_8identityENS4_23SM90_TMA_LOAD_MULTICASTES1D_vS1E_EENS_8epilogue10collective6detail29Sm90TmaWarpSpecializedAdapterINS1I_15DefaultEpilogueISJ_SK_SK_NS1H_6thread17LinearCombinationISJ_Li1EffLNS1M_9ScaleType4KindE0ELNS_15FloatRoundStyleE2ESJ_EENS1_15EpilogueDefaultEEEEEvvEEEEvNT_6ParamsE)
        .other          _ZN7cutlass13device_kernelINS_4gemm6kernel13GemmUniversalIN4cute5tupleIJiiiiEEENS1_10collective13CollectiveMmaINS1_34MainloopSm90TmaGmmaWarpSpecializedILi9ENS5_IJNS4_1CILi4EEENSA_ILi1EEESC_EEENS1_35KernelTmaWarpSpecializedCooperativeEEENS5_IJNSA_ILi128EEENSA_ILi64EEESH_EEENS_10bfloat16_tENS5_IJlSC_lEEESJ_SK_NS4_8TiledMMAINS4_8MMA_AtomIJNS4_4SM904GMMA27MMA_64x64x16_F32BF16BF16_SSILNSO_5MajorE0ELSQ_0ELNSO_7ScaleInE1ELSR_1EEEEEENS4_6LayoutINS5_IJNSA_ILi2EEESC_SC_EEENS5_IJSC_NSA_ILi0EEESX_EEEEENS5_IJNS4_10UnderscoreES10_S10_EEEEENS4_13SM90_TMA_LOADENS4_14ComposedLayoutINS4_7SwizzleILi3ELi4ELi3EEENS4_18smem_ptr_flag_bitsILi16EEENSU_INS5_IJNSA_ILi8EEESH_EEENS5_IJSH_SC_EEEEEEEvNS4_8identityENS4_23SM90_TMA_LOAD_MULTICASTES1D_vS1E_EENS_8epilogue10collective6detail29Sm90TmaWarpSpecializedAdapterINS1I_15DefaultEpilogueISJ_SK_SK_NS1H_6thread17LinearCombinationISJ_Li1EffLNS1M_9ScaleType4KindE0ELNS_15FloatRoundStyleE2ESJ_EENS1_15EpilogueDefaultEEEEEvvEEEEvNT_6ParamsE,@"STO_CUDA_ENTRY STV_DEFAULT"
_ZN7cutlass13device_kernelINS_4gemm6kernel13GemmUniversalIN4cute5tupleIJiiiiEEENS1_10collective13CollectiveMmaINS1_34MainloopSm90TmaGmmaWarpSpecializedILi9ENS5_IJNS4_1CILi4EEENSA_ILi1EEESC_EEENS1_35KernelTmaWarpSpecializedCooperativeEEENS5_IJNSA_ILi128EEENSA_ILi64EEESH_EEENS_10bfloat16_tENS5_IJlSC_lEEESJ_SK_NS4_8TiledMMAINS4_8MMA_AtomIJNS4_4SM904GMMA27MMA_64x64x16_F32BF16BF16_SSILNSO_5MajorE0ELSQ_0ELNSO_7ScaleInE1ELSR_1EEEEEENS4_6LayoutINS5_IJNSA_ILi2EEESC_SC_EEENS5_IJSC_NSA_ILi0EEESX_EEEEENS5_IJNS4_10UnderscoreES10_S10_EEEEENS4_13SM90_TMA_LOADENS4_14ComposedLayoutINS4_7SwizzleILi3ELi4ELi3EEENS4_18smem_ptr_flag_bitsILi16EEENSU_INS5_IJNSA_ILi8EEESH_EEENS5_IJSH_SC_EEEEEEEvNS4_8identityENS4_23SM90_TMA_LOAD_MULTICASTES1D_vS1E_EENS_8epilogue10collective6detail29Sm90TmaWarpSpecializedAdapterINS1I_15DefaultEpilogueISJ_SK_SK_NS1H_6thread17LinearCombinationISJ_Li1EffLNS1M_9ScaleType4KindE0ELNS_15FloatRoundStyleE2ESJ_EENS1_15EpilogueDefaultEEEEEvvEEEEvNT_6ParamsE:
[----:B------:R-:W0:Y:S01]  /*0000*/  LDC R1, c[0x0][0x28] ;  /* 0x00000a00ff017b82 */ /* 0x000e220000000800 */
[----:B------:R-:W1:Y:S01]  /*0010*/  S2R R18, SR_TID.X ;  /* 0x0000000000127919 */ /* 0x000e620000002100 */
[----:B------:R-:W-:Y:S01]  /*0020*/  ELECT P0, URZ, PT ;  /* 0x00000000003f782f */ /* 0x000fe20003800000 */
[----:B------:R-:W-:Y:S01]  /*0030*/  BSSY B0, `(.L_x_0) ;  /* 0x000000f000007945 */ /* 0x000fe20003800000 */
[--C-:B-1----:R-:W-:Y:S02]  /*0040*/  SHF.R.U32.HI R0, RZ, 0x5, R18.reuse ;  /* 0x00000005ff007819 */ /* 0x102fe40000011612 */
[----:B------:R-:W-:-:S03]  /*0050*/  SHF.R.U32.HI R3, RZ, 0x7, R18 ;  /* 0x00000007ff037819 */ /* 0x000fc60000011612 */
[----:B------:R-:W1:Y:S04]  /*0060*/  SHFL.IDX PT, R2, R0, RZ, 0x1f ;  /* 0x00001fff00027589 */ /* 0x000e6800000e0000 */
[----:B------:R2:W3:Y:S01]  /*0070*/  SHFL.IDX PT, R5, R3, RZ, 0x1f ;  /* 0x00001fff03057589 */ /* 0x0004e200000e0000 */
[----:B-1----:R-:W-:-:S13]  /*0080*/  ISETP.NE.OR P0, PT, R2, RZ, !P0 ;  /* 0x000000ff0200720c */ /* 0x002fda0004705670 */
[----:B0-23--:R-:W-:Y:S05]  /*0090*/  @P0 BRA `(.L_x_1) ;  /* 0x0000000000200947 */ /* 0x00dfea0003800000 */
[----:B------:R-:W-:Y:S02]  /*00a0*/  ULDC.64 UR4, c[0x0][0x198] ;  /* 0x0000660000047ab9 */ /* 0x000fe40000000a00 */
[----:B------:R-:W-:Y:S02]  /*00b0*/  UIADD3 UR6, UP0, UR4, 0xf0, URZ ;  /* 0x000000f004067890 */ /* 0x000fe4000ff1e03f */
[----:B------:R-:W-:Y:S02]  /*00c0*/  UIADD3 UR4, UP1, UR4, 0x1f0, URZ ;  /* 0x000001f004047890 */ /* 0x000fe4000ff3e03f */
[----:B------:R-:W-:Y:S02]  /*00d0*/  UIADD3.X UR7, URZ, UR5, URZ, UP0, !UPT ;  /* 0x000000053f077290 */ /* 0x000fe400087fe43f */
[----:B------:R-:W-:-:S07]  /*00e0*/  UIADD3.X UR5, URZ, UR5, URZ, UP1, !UPT ;  /* 0x000000053f057290 */ /* 0x000fce0008ffe43f */
[----:B------:R0:W-:Y:S02]  /*00f0*/  UTMACCTL.PF [UR6] ;  /* 0x00000000060079b9 */ /* 0x0001e40008040000 */
[----:B------:R0:W-:Y:S02]  /*0100*/  UTMACCTL.PF [UR4] ;  /* 0x00000000040079b9 */ /* 0x0001e40008040000 */
[----:B0-----:R-:W-:Y:S01]  /*0110*/  NOP ;  /* 0x0000000000007918 */ /* 0x001fe20000000000 */
.L_x_1:
[----:B------:R-:W-:Y:S05]  /*0120*/  BSYNC B0 ;  /* 0x0000000000007941 */ /* 0x000fea0003800000 */
.L_x_0:
[----:B------:R-:W0:Y:S02]  /*0130*/  SHFL.IDX PT, R3, R0, RZ, 0x1f ;  /* 0x00001fff00037589 */ /* 0x000e2400000e0000 */
[----:B0-----:R-:W-:-:S13]  /*0140*/  ISETP.NE.AND P0, PT, R3, RZ, PT ;  /* 0x000000ff0300720c */ /* 0x001fda0003f05270 */
[----:B------:R-:W-:Y:S05]  /*0150*/  @P0 BRA `(.L_x_2) ;  /* 0x00000000008c0947 */ /* 0x000fea0003800000 */
[----:B------:R-:W-:Y:S01]  /*0160*/  ELECT P0, URZ, PT ;  /* 0x00000000003f782f */ /* 0x000fe20003800000 */
[----:B------:R-:W-:-:S12]  /*0170*/  BSSY B0, `(.L_x_2) ;  /* 0x0000021000007945 */ /* 0x000fd80003800000 */
[----:B------:R-:W-:Y:S05]  /*0180*/  @!P0 BRA `(.L_x_3) ;  /* 0x00000000007c8947 */ /* 0x000fea0003800000 */
[----:B------:R-:W0:Y:S01]  /*0190*/  S2UR UR8, SR_CgaCtaId ;  /* 0x00000000000879c3 */ /* 0x000e220000008800 */
[----:B------:R-:W-:Y:S01]  /*01a0*/  UMOV UR4, 0x400 ;  /* 0x0000040000047882 */ /* 0x000fe20000000000 */
[----:B------:R-:W-:Y:S01]  /*01b0*/  UMOV UR5, 0x1 ;  /* 0x0000000100057882 */ /* 0x000fe20000000000 */
[----:B------:R-:W-:Y:S02]  /*01c0*/  UMOV UR6, 0x8 ;  /* 0x0000000800067882 */ /* 0x000fe40000000000 */
[----:B------:R-:W-:-:S04]  /*01d0*/  UIADD3 UR6, -UR6, 0x100000, URZ ;  /* 0x0010000006067890 */ /* 0x000fc8000fffe13f */
[----:B------:R-:W-:Y:S02]  /*01e0*/  USHF.L.U32 UR7, UR6, 0xb, URZ ;  /* 0x0000000b06077899 */ /* 0x000fe4000800063f */
[----:B------:R-:W-:Y:S02]  /*01f0*/  USHF.L.U32 UR6, UR6, 0x1, URZ ;  /* 0x0000000106067899 */ /* 0x000fe4000800063f */
[----:B0-----:R-:W-:Y:S02]  /*0200*/  ULEA UR8, UR8, UR4, 0x18 ;  /* 0x0000000408087291 */ /* 0x001fe4000f8ec03f */
[----:B------:R-:W-:-:S04]  /*0210*/  UIADD3 UR4, -UR5, 0x100000, URZ ;  /* 0x0010000005047890 */ /* 0x000fc8000fffe13f */
[----:B------:R-:W-:Y:S02]  /*0220*/  USHF.L.U32 UR5, UR4, 0xb, URZ ;  /* 0x0000000b04057899 */ /* 0x000fe4000800063f */
[----:B------:R-:W-:Y:S01]  /*0230*/  USHF.L.U32 UR4, UR4, 0x1, URZ ;  /* 0x0000000104047899 */ /* 0x000fe2000800063f */
[----:B------:R-:W0:Y:S11]  /*0240*/  FENCE.VIEW.ASYNC.S ;  /* 0x00000000000073c6 */ /* 0x000e360000000000 */
[----:B0-----:R0:W1:Y:S01]  /*0250*/  SYNCS.EXCH.64 URZ, [UR8], UR4 ;  /* 0x00000004083f75b2 */ /* 0x0010620008000100 */
[----:B------:R0:W2:Y:S01]  /*0260*/  SYNCS.EXCH.64 URZ, [UR8+0x48], UR6 ;  /* 0x00004806083f75b2 */ /* 0x0000a20008000100 */
[----:B------:R0:W3:Y:S01]  /*0270*/  SYNCS.EXCH.64 URZ, [UR8+0x8], UR4 ;  /* 0x00000804083f75b2 */ /* 0x0000e20008000100 */
[----:B------:R0:W4:Y:S01]  /*0280*/  SYNCS.EXCH.64 URZ, [UR8+0x50], UR6 ;  /* 0x00005006083f75b2 */ /* 0x0001220008000100 */
[----:B------:R0:W0:Y:S01]  /*0290*/  SYNCS.EXCH.64 URZ, [UR8+0x10], UR4 ;  /* 0x00001004083f75b2 */ /* 0x0000220008000100 */
        /* <DEDUP_REMOVED lines=13> */
[----:B------:R-:W-:Y:S01]  /*0370*/  NOP ;  /* 0x0000000000007918 */ /* 0x000fe20000000000 */
.L_x_3:
[----:B0-----:R-:W-:Y:S05]  /*0380*/  BSYNC B0 ;  /* 0x0000000000007941 */ /* 0x001fea0003800000 */
.L_x_2:
[----:B------:R-:W-:Y:S01]  /*0390*/  SHF.R.S32.HI R7, RZ, 0x1f, R18 ;  /* 0x0000001fff077819 */ /* 0x000fe20000011412 */
[----:B------:R-:W0:Y:S01]  /*03a0*/  SHFL.IDX PT, R0, R0, RZ, 0x1f ;  /* 0x00001fff00007589 */ /* 0x000e2200000e0000 */
[----:B------:R-:W5:Y:S01]  /*03b0*/  S2UR UR8, SR_CTAID.X ;  /* 0x00000000000879c3 */ /* 0x000f620000002500 */
[----:B------:R-:W-:Y:S02]  /*03c0*/  ELECT P0, URZ, PT ;  /* 0x00000000003f782f */ /* 0x000fe40003800000 */
[----:B------:R-:W-:Y:S01]  /*03d0*/  LEA.HI R7, R7, R18, RZ, 0x7 ;  /* 0x0000001207077211 */ /* 0x000fe200078f38ff */
[----:B------:R-:W1:Y:S01]  /*03e0*/  S2R R4, SR_CTAID.Y ;  /* 0x0000000000047919 */ /* 0x000e620000002600 */
[----:B------:R-:W-:Y:S01]  /*03f0*/  SHF.R.S32.HI R8, RZ, 0x1f, R3 ;  /* 0x0000001fff087819 */ /* 0x000fe20000011403 */
[----:B------:R-:W-:Y:S01]  /*0400*/  ULDC UR4, c[0x0][0x150] ;  /* 0x0000540000047ab9 */ /* 0x000fe20000000800 */
[----:B------:R-:W-:Y:S01]  /*0410*/  LOP3.LUT R7, R7, 0xffffff80, RZ, 0xc0, !PT ;  /* 0xffffff8007077812 */ /* 0x000fe200078ec0ff */
[----:B------:R-:W-:Y:S01]  /*0420*/  NOP ;  /* 0x0000000000007918 */ /* 0x000fe20000000000 */
[----:B------:R-:W-:Y:S01]  /*0430*/  LEA.HI R8, R8, R3, RZ, 0x2 ;  /* 0x0000000308087211 */ /* 0x000fe200078f10ff */
[----:B------:R-:W2:Y:S01]  /*0440*/  LDC R10, c[0x0][0x144] ;  /* 0x00005100ff0a7b82 */ /* 0x000ea20000000800 */
[----:B------:R-:W-:Y:S01]  /*0450*/  NOP ;  /* 0x0000000000007918 */ /* 0x000fe20000000000 */
[----:B------:R-:W-:Y:S01]  /*0460*/  IMAD.IADD R6, R18, 0x1, -R7 ;  /* 0x0000000112067824 */ /* 0x000fe200078e0a07 */
[----:B------:R-:W-:Y:S01]  /*0470*/  LOP3.LUT R8, R8, 0x3ffffffc, RZ, 0xc0, !PT ;  /* 0x3ffffffc08087812 */ /* 0x000fe200078ec0ff */
[----:B------:R-:W-:Y:S01]  /*0480*/  IMAD.MOV.U32 R23, RZ, RZ, 0x1 ;  /* 0x00000001ff177424 */ /* 0x000fe200078e00ff */
[----:B------:R-:W-:-:S02]  /*0490*/  ISETP.NE.AND P3, PT, R5, RZ, PT ;  /* 0x000000ff0500720c */ /* 0x000fc40003f65270 */
[----:B------:R-:W-:Y:S01]  /*04a0*/  SHF.R.S32.HI R7, RZ, 0x1f, R6 ;  /* 0x0000001fff077819 */ /* 0x000fe20000011406 */
[----:B------:R-:W-:Y:S01]  /*04b0*/  IMAD.IADD R8, R3, 0x1, -R8 ;  /* 0x0000000103087824 */ /* 0x000fe200078e0a08 */
[----:B------:R-:W3:Y:S02]  /*04c0*/  LDC R12, c[0x0][0x140] ;  /* 0x00005000ff0c7b82 */ /* 0x000ee40000000800 */
[----:B------:R-:W-:Y:S02]  /*04d0*/  LEA.HI R7, R7, R6, RZ, 0x3 ;  /* 0x0000000607077211 */ /* 0x000fe400078f18ff */
[----:B0-----:R-:W-:Y:S02]  /*04e0*/  ISETP.NE.OR P0, PT, R0, RZ, !P0 ;  /* 0x000000ff0000720c */ /* 0x001fe40004705670 */
[--C-:B------:R-:W-:Y:S02]  /*04f0*/  SHF.R.S32.HI R0, RZ, 0x3, R7.reuse ;  /* 0x00000003ff007819 */ /* 0x100fe40000011407 */
[----:B------:R-:W-:-:S02]  /*0500*/  SHF.R.S32.HI R7, RZ, 0x1f, R7 ;  /* 0x0000001fff077819 */ /* 0x000fc40000011407 */
[----:B-----5:R-:W-:Y:S02]  /*0510*/  I2FP.F32.U32 R9, UR8 ;  /* 0x0000000800097c45 */ /* 0x020fe40008201000 */
[----:B------:R-:W-:-:S03]  /*0520*/  LEA.HI R7, R7, R0, RZ, 0x2 ;  /* 0x0000000007077211 */ /* 0x000fc600078f10ff */
[----:B------:R-:W-:Y:S01]  /*0530*/  FMUL R9, R9, UR4 ;  /* 0x0000000409097c20 */ /* 0x000fe20008400000 */
[----:B------:R-:W-:Y:S01]  /*0540*/  LOP3.LUT R7, R7, 0xfffffffc, RZ, 0xc0, !PT ;  /* 0xfffffffc07077812 */ /* 0x000fe200078ec0ff */
[----:B------:R-:W-:Y:S01]  /*0550*/  VOTEU.ALL UP0, P0 ;  /* 0x00000000003f7886 */ /* 0x000fe20000000000 */
[----:B-1----:R-:W-:Y:S01]  /*0560*/  I2FP.F32.U32 R11, R4 ;  /* 0x00000004000b7245 */ /* 0x002fe20000201000 */
[----:B------:R-:W-:Y:S01]  /*0570*/  ULDC UR4, c[0x0][0x154] ;  /* 0x0000550000047ab9 */ /* 0x000fe20000000800 */
[----:B------:R-:W-:Y:S01]  /*0580*/  VOTEU.ALL UP1, P0 ;  /* 0x00000000003f7886 */ /* 0x000fe20000020000 */
[----:B------:R-:W-:Y:S01]  /*0590*/  IMAD.IADD R7, R0, 0x1, -R7 ;  /* 0x0000000100077824 */ /* 0x000fe200078e0a07 */
[----:B------:R-:W0:Y:S01]  /*05a0*/  F2I.U32.TRUNC.NTZ R9, R9 ;  /* 0x0000000900097305 */ /* 0x000e22000020f000 */
[----:B------:R-:W1:Y:S01]  /*05b0*/  @!UP0 S2UR UR7, SR_CgaCtaId ;  /* 0x00000000000789c3 */ /* 0x000e620000008800 */
[----:B------:R-:W-:Y:S01]  /*05c0*/  @!UP0 UMOV UR6, 0x400 ;  /* 0x0000040000068882 */ /* 0x000fe20000000000 */
[----:B------:R-:W-:Y:S01]  /*05d0*/  IMAD R8, R8, 0x4, R7 ;  /* 0x0000000408087824 */ /* 0x000fe200078e0207 */
[----:B---3--:R-:W-:-:S04]  /*05e0*/  ISETP.EQ.U32.AND P2, PT, R12, 0x1, PT ;  /* 0x000000010c00780c */ /* 0x008fc80003f42070 */
[----:B------:R-:W-:-:S04]  /*05f0*/  SHF.R.S32.HI R3, RZ, 0x1f, R8 ;  /* 0x0000001fff037819 */ /* 0x000fc80000011408 */
[----:B------:R-:W-:Y:S01]  /*0600*/  LEA.HI R0, R3, R8, RZ, 0x2 ;  /* 0x0000000803007211 */ /* 0x000fe200078f10ff */
[----:B0-----:R-:W-:-:S03]  /*0610*/  IMAD.MOV R7, RZ, RZ, -R9 ;  /* 0x000000ffff077224 */ /* 0x001fc600078e0a09 */
[----:B------:R-:W-:Y:S01]  /*0620*/  LOP3.LUT R9, R0, 0xfffffffc, RZ, 0xc0, !PT ;  /* 0xfffffffc00097812 */ /* 0x000fe200078ec0ff */
[----:B--2---:R-:W-:Y:S02]  /*0630*/  IMAD R3, R10, R7, UR8 ;  /* 0x000000080a037e24 */ /* 0x004fe4000f8e0207 */
[----:B------:R-:W-:Y:S02]  /*0640*/  FMUL R10, R11, UR4 ;  /* 0x000000040b0a7c20 */ /* 0x000fe40008400000 */
[C---:B------:R-:W-:Y:S01]  /*0650*/  IMAD.IADD R0, R8.reuse, 0x1, -R9 ;  /* 0x0000000108007824 */ /* 0x040fe200078e0a09 */
[----:B------:R-:W0:Y:S01]  /*0660*/  LDC R7, c[0x0][0x148] ;  /* 0x00005200ff077b82 */ /* 0x000e220000000800 */
[----:B------:R-:W-:Y:S01]  /*0670*/  SHF.R.S32.HI R9, RZ, 0x1f, R2 ;  /* 0x0000001fff097819 */ /* 0x000fe20000011402 */
[----:B------:R-:W-:Y:S01]  /*0680*/  IMAD.SHL.U32 R11, R8, 0x4, RZ ;  /* 0x00000004080b7824 */ /* 0x000fe200078e00ff */
[----:B------:R-:W-:Y:S01]  /*0690*/  UMOV UR4, 0x20 ;  /* 0x0000002000047882 */ /* 0x000fe20000000000 */
[----:B------:R-:W-:Y:S01]  /*06a0*/  ISETP.NE.AND P4, PT, R0, R3, PT ;  /* 0x000000030000720c */ /* 0x000fe20003f85270 */
[----:B------:R-:W2:Y:S01]  /*06b0*/  F2I.U32.TRUNC.NTZ R10, R10 ;  /* 0x0000000a000a7305 */ /* 0x000ea2000020f000 */
[----:B------:R-:W-:Y:S01]  /*06c0*/  LEA.HI R9, R9, R2, RZ, 0x2 ;  /* 0x0000000209097211 */ /* 0x000fe200078f10ff */
[----:B------:R-:W-:-:S04]  /*06d0*/  @!UP0 UIADD3 UR4, -UR4, 0x100000, URZ ;  /* 0x0010000004048890 */ /* 0x000fc8000fffe13f */
[----:B------:R-:W-:Y:S02]  /*06e0*/  @!UP0 USHF.L.U32 UR5, UR4, 0xb, URZ ;  /* 0x0000000b04058899 */ /* 0x000fe4000800063f */
[----:B------:R-:W-:Y:S01]  /*06f0*/  @!UP0 USHF.L.U32 UR4, UR4, 0x1, URZ ;  /* 0x0000000104048899 */ /* 0x000fe2000800063f */
[----:B------:R-:W-:Y:S01]  /*0700*/  LOP3.LUT R22, R8, 0xc, R11, 0x78, !PT ;  /* 0x0000000c08167812 */ /* 0x000fe200078e780b */
[----:B-1----:R-:W-:Y:S01]  /*0710*/  @!UP0 ULEA UR6, UR7, UR6, 0x18 ;  /* 0x0000000607068291 */ /* 0x002fe2000f8ec03f */
[----:B------:R-:W-:Y:S01]  /*0720*/  LOP3.LUT R9, R9, 0xfffffffc, RZ, 0xc0, !PT ;  /* 0xfffffffc09097812 */ /* 0x000fe200078ec0ff */
[----:B------:R-:W-:Y:S01]  /*0730*/  VOTEU.ALL UP0, P0 ;  /* 0x00000000003f7886 */ /* 0x000fe20000000000 */
[----:B------:R-:W-:Y:S01]  /*0740*/  LOP3.LUT P0, RZ, R6, 0x7, RZ, 0xc0, !PT ;  /* 0x0000000706ff7812 */ /* 0x000fe2000780c0ff */
[----:B------:R-:W-:Y:S02]  /*0750*/  VIADD R6, R5, 0xffffffff ;  /* 0xffffffff05067836 */ /* 0x000fe40000000000 */
[----:B------:R-:W-:Y:S01]  /*0760*/  IMAD.IADD R0, R2, 0x1, -R9 ;  /* 0x0000000102007824 */ /* 0x000fe200078e0a09 */
[----:B------:R-:W-:-:S02]  /*0770*/  ISETP.LT.U32.AND P0, PT, R22, 0x4, !P0 ;  /* 0x000000041600780c */ /* 0x000fc40004701070 */
[----:B------:R-:W-:Y:S01]  /*0780*/  @P4 SHF.R.S32.HI R9, RZ, 0x1f, R22 ;  /* 0x0000001fff094819 */ /* 0x000fe20000011416 */
[----:B--2---:R-:W-:Y:S01]  /*0790*/  IMAD.MOV R24, RZ, RZ, -R10 ;  /* 0x000000ffff187224 */ /* 0x004fe200078e0a0a */
[C---:B------:R-:W-:Y:S01]  /*07a0*/  ISETP.NE.AND P1, PT, R0.reuse, 0x3, PT ;  /* 0x000000030000780c */ /* 0x040fe20003f25270 */
[----:B------:R-:W1:Y:S02]  /*07b0*/  FENCE.VIEW.ASYNC.S ;  /* 0x00000000000073c6 */ /* 0x000e640000000000 */
[----:B-1----:R1:W2:Y:S01]  /*07c0*/  @!UP0 SYNCS.EXCH.64 URZ, [UR6+0xa0], UR4 ;  /* 0x0000a004063f85b2 */ /* 0x0022a20008000100 */
[----:B------:R-:W-:Y:S01]  /*07d0*/  @P4 LEA.HI R9, R9, R22, RZ, 0x2 ;  /* 0x0000001609094211 */ /* 0x000fe200078f10ff */
[----:B0-----:R-:W-:Y:S01]  /*07e0*/  IMAD R2, R7, R24, R4 ;  /* 0x0000001807027224 */ /* 0x001fe200078e0204 */
[----:B------:R-:W-:Y:S02]  /*07f0*/  ISETP.EQ.OR P1, PT, R0, RZ, !P1 ;  /* 0x000000ff0000720c */ /* 0x000fe40004f22670 */
[----:B------:R-:W-:-:S02]  /*0800*/  @P4 SHF.R.S32.HI R9, RZ, 0x2, R9 ;  /* 0x00000002ff094819 */ /* 0x000fc40000011409 */
[----:B------:R-:W-:Y:S02]  /*0810*/  ISETP.EQ.AND P1, PT, R5, RZ, P1 ;  /* 0x000000ff0500720c */ /* 0x000fe40000f22270 */
[----:B------:R-:W-:Y:S02]  /*0820*/  @P4 ISETP.NE.AND P5, PT, R9, R2, PT ;  /* 0x000000020900420c */ /* 0x000fe40003fa5270 */
[----:B------:R-:W-:Y:S02]  /*0830*/  ISETP.GE.U32.AND P6, PT, R6, 0x2, PT ;  /* 0x000000020600780c */ /* 0x000fe40003fc6070 */
[----:B------:R-:W-:Y:S02]  /*0840*/  SEL R2, RZ, 0x1, !P0 ;  /* 0x00000001ff027807 */ /* 0x000fe40004000000 */
[----:B------:R-:W-:Y:S01]  /*0850*/  @P4 SEL R23, RZ, 0x1, P5 ;  /* 0x00000001ff174807 */ /* 0x000fe20002800000 */
[----:B------:R1:W0:Y:S01]  /*0860*/  @!UP1 SYNCS.EXCH.64 URZ, [UR6+0xa8], UR4 ;  /* 0x0000a804063f95b2 */ /* 0x0002220008000100 */
[----:B------:R-:W-:Y:S01]  /*0870*/  SEL R19, RZ, 0x1, !P1 ;  /* 0x00000001ff137807 */ /* 0x000fe20004800000 */
[----:B------:R-:W-:Y:S01]  /*0880*/  NOP ;  /* 0x0000000000007918 */ /* 0x000fe20000000000 */
[----:B------:R-:W-:-:S02]  /*0890*/  LOP3.LUT R23, R23, R2, RZ, 0xc0, !PT ;  /* 0x0000000217177212 */ /* 0x000fc400078ec0ff */
[----:B------:R-:W-:Y:S01]  /*08a0*/  SEL R19, R19, 0x2, P6 ;  /* 0x0000000213137807 */ /* 0x000fe20003000000 */
[----:B-12---:R-:W-:Y:S06]  /*08b0*/  @!P2 BRA `(.L_x_4) ;  /* 0x000000000008a947 */ /* 0x006fec0003800000 */
[----:B0---4-:R-:W-:Y:S01]  /*08c0*/  UCGABAR_ARV ;  /* 0x00000000000079c7 */ /* 0x011fe20008000000 */
[----:B------:R-:W-:Y:S05]  /*08d0*/  BRA `(.L_x_5) ;  /* 0x0000000000047947 */ /* 0x000fea0003800000 */
.L_x_4:
[----:B0---4-:R-:W-:Y:S01]  /*08e0*/  NOP ;  /* 0x0000000000007918 */ /* 0x011fe20000000000 */
.L_x_5:
[----:B------:R-:W0:Y:S01]  /*08f0*/  LDC R2, c[0x0][0x65c] ;  /* 0x00019700ff027b82 */ /* 0x000e220000000800 */
[----:B------:R-:W-:Y:S02]  /*0900*/  IMAD.U32 R8, RZ, RZ, UR8 ;  /* 0x00000008ff087e24 */ /* 0x000fe4000f8e00ff */
[----:B------:R-:W-:Y:S01]  /*0910*/  IMAD.MOV.U32 R9, RZ, RZ, RZ ;  /* 0x000000ffff097224 */ /* 0x000fe200078e00ff */
[----:B0-----:R-:W-:-:S04]  /*0920*/  ISETP.NE.AND P1, PT, R2, 0x1, PT ;  /* 0x000000010200780c */ /* 0x001fc80003f25270 */
[----:B------:R-:W-:-:S09]  /*0930*/  P2R R5, PR, RZ, 0x2 ;  /* 0x00000002ff057803 */ /* 0x000fd20000000000 */
[----:B------:R-:W0:Y:S01]  /*0940*/  @P1 LDC R17, c[0x0][0x10] ;  /* 0x00000400ff111b82 */ /* 0x000e220000000800 */
[----:B------:R-:W-:Y:S02]  /*0950*/  @P1 IMAD.MOV.U32 R5, RZ, RZ, RZ ;  /* 0x000000ffff051224 */ /* 0x000fe400078e00ff */
[----:B------:R-:W-:-:S05]  /*0960*/  @P1 IMAD.MOV.U32 R13, RZ, RZ, RZ ;  /* 0x000000ffff0d1224 */ /* 0x000fca00078e00ff */
[----:B------:R-:W1:Y:S01]  /*0970*/  @!P1 LDC R11, c[0x0][0xc] ;  /* 0x00000300ff0b9b82 */ /* 0x000e620000000800 */
[----:B0-----:R-:W-:-:S04]  /*0980*/  @P1 IMAD.WIDE.U32 R16, R17, UR8, R4 ;  /* 0x0000000811101c25 */ /* 0x001fc8000f8e0004 */
[----:B------:R-:W-:Y:S02]  /*0990*/  @P1 IMAD.IADD R17, R17, 0x1, R13 ;  /* 0x0000000111111824 */ /* 0x000fe400078e020d */
[----:B-1----:R-:W-:-:S04]  /*09a0*/  @!P1 IMAD.WIDE.U32 R8, R4, R11, R8 ;  /* 0x0000000b04089225 */ /* 0x002fc800078e0008 */
[----:B------:R-:W-:Y:S02]  /*09b0*/  @!P1 IMAD.MOV.U32 R16, RZ, RZ, R8 ;  /* 0x000000ffff109224 */ /* 0x000fe400078e0008 */
[----:B------:R-:W-:Y:S01]  /*09c0*/  @!P1 IMAD.MOV.U32 R17, RZ, RZ, R9 ;  /* 0x000000ffff119224 */ /* 0x000fe200078e0009 */
[----:B------:R-:W-:Y:S06]  /*09d0*/  @!P2 BRA `(.L_x_6) ;  /* 0x00000000000ca947 */ /* 0x000fec0003800000 */
[----:B------:R-:W-:Y:S01]  /*09e0*/  UCGABAR_WAIT ;  /* 0x0000000000007dc7 */ /* 0x000fe20008000000 */
[----:B------:R-:W-:Y:S01]  /*09f0*/  CCTL.IVALL ;  /* 0x00000000ff00798f */ /* 0x000fe20002000000 */
[----:B------:R-:W-:Y:S05]  /*0a00*/  BRA `(.L_x_7) ;  /* 0x0000000000047947 */ /* 0x000fea0003800000 */
.L_x_6:
[----:B------:R-:W-:Y:S06]  /*0a10*/  BAR.SYNC.DEFER_BLOCKING 0x0 ;  /* 0x0000000000007b1d */ /* 0x000fec0000010000 */
.L_x_7:
[----:B------:R-:W-:Y:S05]  /*0a20*/  @!P3 BRA `(.L_x_8) ;  /* 0x00000040001cb947 */ /* 0x000fea0003800000 */
[----:B------:R-:W-:-:S13]  /*0a30*/  ISETP.GT.U32.AND P0, PT, R6, 0x1, PT ;  /* 0x000000010600780c */ /* 0x000fda0003f04070 */
[----:B------:R-:W-:Y:S05]  /*0a40*/  @P0 EXIT ;  /* 0x000000000000094d */ /* 0x000fea0003800000 */
[----:B------:R-:W-:Y:S01]  /*0a50*/  ULDC.64 UR4, c[0x0][0x650] ;  /* 0x0001940000047ab9 */ /* 0x000fe20000000a00 */
[----:B------:R-:W-:Y:S01]  /*0a60*/  PRMT R0, RZ, 0x7610, R0 ;  /* 0x00007610ff007816 */ /* 0x000fe20000000000 */
[----:B------:R-:W-:Y:S01]  /*0a70*/  IMAD.MOV.U32 R60, RZ, RZ, -0x1 ;  /* 0xffffffffff3c7424 */ /* 0x000fe200078e00ff */
[----:B------:R-:W-:Y:S01]  /*0a80*/  ISETP.GE.U32.AND P0, PT, R16, UR4, PT ;  /* 0x0000000410007c0c */ /* 0x000fe2000bf06070 */
[----:B------:R-:W-:Y:S02]  /*0a90*/  IMAD.MOV.U32 R61, RZ, RZ, -0x1 ;  /* 0xffffffffff3d7424 */ /* 0x000fe400078e00ff */
[----:B------:R-:W-:Y:S01]  /*0aa0*/  IMAD.MOV.U32 R59, RZ, RZ, -0x1 ;  /* 0xffffffffff3b7424 */ /* 0x000fe200078e00ff */
[----:B------:R-:W-:-:S13]  /*0ab0*/  ISETP.GE.U32.AND.EX P0, PT, R17, UR5, PT, P0 ;  /* 0x0000000511007c0c */ /* 0x000fda000bf06100 */
[----:B------:R-:W-:Y:S05]  /*0ac0*/  @P0 BRA `(.L_x_9) ;  /* 0x0000000400280947 */ /* 0x000fea0003800000 */
[----:B------:R-:W0:Y:S01]  /*0ad0*/  LDC.64 R20, c[0x0][0x628] ;  /* 0x00018a00ff147b82 */ /* 0x000e220000000a00 */
[----:B------:R-:W-:Y:S02]  /*0ae0*/  IMAD.MOV.U32 R8, RZ, RZ, R16 ;  /* 0x000000ffff087224 */ /* 0x000fe400078e0010 */
[----:B------:R-:W-:-:S05]  /*0af0*/  IMAD.MOV.U32 R9, RZ, RZ, R17 ;  /* 0x000000ffff097224 */ /* 0x000fca00078e0011 */
[----:B------:R-:W1:Y:S08]  /*0b00*/  LDC R0, c[0x0][0x630] ;  /* 0x00018c00ff007b82 */ /* 0x000e700000000800 */
[----:B------:R-:W2:Y:S01]  /*0b10*/  LDC.64 R26, c[0x0][0x620] ;  /* 0x00018800ff1a7b82 */ /* 0x000ea20000000a00 */
[----:B0-----:R-:W-:-:S04]  /*0b20*/  ISETP.NE.U32.AND P0, PT, R20, RZ, PT ;  /* 0x000000ff1400720c */ /* 0x001fc80003f05070 */
[----:B------:R-:W-:-:S13]  /*0b30*/  ISETP.NE.AND.EX P0, PT, R21, RZ, PT, P0 ;  /* 0x000000ff1500720c */ /* 0x000fda0003f05300 */
[----:B-12---:R-:W-:Y:S05]  /*0b40*/  @!P0 BRA `(.L_x_10) ;  /* 0x0000000000288947 */ /* 0x006fea0003800000 */
[----:B------:R-:W0:Y:S02]  /*0b50*/  LDC R13, c[0x0][0x634] ;  /* 0x00018d00ff0d7b82 */ /* 0x000e240000000800 */
[----:B0-----:R-:W-:-:S05]  /*0b60*/  IADD3 R13, P0, R16, R13, RZ ;  /* 0x0000000d100d7210 */ /* 0x001fca0007f1e0ff */
[----:B------:R-:W-:-:S04]  /*0b70*/  IMAD.X R15, RZ, RZ, R17, P0 ;  /* 0x000000ffff0f7224 */ /* 0x000fc800000e0611 */
[----:B------:R-:W-:-:S04]  /*0b80*/  IMAD.WIDE.U32 R8, R15, R20, RZ ;  /* 0x000000140f087225 */ /* 0x000fc800078e00ff */
[----:B------:R-:W-:-:S04]  /*0b90*/  IMAD.WIDE.U32 R10, P0, R13, R21, R8 ;  /* 0x000000150d0a7225 */ /* 0x000fc80007800008 */
[----:B------:R-:W-:-:S04]  /*0ba0*/  IMAD.WIDE.U32 R8, R13, R20, RZ ;  /* 0x000000140d087225 */ /* 0x000fc800078e00ff */
[----:B------:R-:W-:Y:S01]  /*0bb0*/  IMAD.X R13, RZ, RZ, RZ, P0 ;  /* 0x000000ffff0d7224 */ /* 0x000fe200000e06ff */
[----:B------:R-:W-:Y:S01]  /*0bc0*/  IADD3 RZ, P0, R9, R10, RZ ;  /* 0x0000000a09ff7210 */ /* 0x000fe20007f1e0ff */
[----:B------:R-:W-:-:S04]  /*0bd0*/  IMAD.MOV.U32 R12, RZ, RZ, R11 ;  /* 0x000000ffff0c7224 */ /* 0x000fc800078e000b */
[----:B------:R-:W-:-:S08]  /*0be0*/  IMAD.WIDE.U32.X R8, R15, R21, R12, P0 ;  /* 0x000000150f087225 */ /* 0x000fd000000e040c */
.L_x_10:
[----:B------:R-:W0:Y:S01]  /*0bf0*/  LDC.64 R20, c[0x0][0x640] ;  /* 0x00019000ff147b82 */ /* 0x000e220000000a00 */
[--C-:B------:R-:W-:Y:S01]  /*0c00*/  SHF.R.U64 R59, R8, R0, R9.reuse ;  /* 0x00000000083b7219 */ /* 0x100fe20000001209 */
[----:B------:R-:W-:Y:S01]  /*0c10*/  IMAD R28, R7, R24, R4 ;  /* 0x00000018071c7224 */ /* 0x000fe200078e0204 */
[----:B------:R-:W-:Y:S01]  /*0c20*/  SHF.R.U32.HI R0, RZ, R0, R9 ;  /* 0x00000000ff007219 */ /* 0x000fe20000011609 */
[----:B------:R-:W-:Y:S01]  /*0c30*/  IMAD.MOV.U32 R25, RZ, RZ, 0x1 ;  /* 0x00000001ff197424 */ /* 0x000fe200078e00ff */
[----:B------:R-:W-:-:S03]  /*0c40*/  IADD3 R5, P0, RZ, -R59, RZ ;  /* 0x8000003bff057210 */ /* 0x000fc60007f1e0ff */
[----:B------:R-:W1:Y:S02]  /*0c50*/  LDC R6, c[0x0][0x618] ;  /* 0x00018600ff067b82 */ /* 0x000e640000000800 */
[----:B------:R-:W-:-:S04]  /*0c60*/  IMAD.X R9, RZ, RZ, ~R0, P0 ;  /* 0x000000ffff097224 */ /* 0x000fc800000e0e00 */
[-C--:B------:R-:W-:Y:S02]  /*0c70*/  IMAD R0, R9, R26.reuse, RZ ;  /* 0x0000001a09007224 */ /* 0x080fe400078e02ff */
[----:B------:R-:W2:Y:S01]  /*0c80*/  LDC R11, c[0x0][0x608] ;  /* 0x00018200ff0b7b82 */ /* 0x000ea20000000800 */
[----:B------:R-:W-:-:S04]  /*0c90*/  IMAD.WIDE.U32 R8, R5, R26, R16 ;  /* 0x0000001a05087225 */ /* 0x000fc800078e0010 */
[----:B------:R-:W-:-:S03]  /*0ca0*/  IMAD R5, R5, R27, R0 ;  /* 0x0000001b05057224 */ /* 0x000fc600078e0200 */
[----:B------:R-:W3:Y:S01]  /*0cb0*/  LDC R12, c[0x0][0x658] ;  /* 0x00019600ff0c7b82 */ /* 0x000ee20000000800 */
[----:B0-----:R-:W-:Y:S01]  /*0cc0*/  ISETP.NE.U32.AND P0, PT, R20, RZ, PT ;  /* 0x000000ff1400720c */ /* 0x001fe20003f05070 */
[----:B------:R-:W-:Y:S02]  /*0cd0*/  IMAD.IADD R5, R9, 0x1, R5 ;  /* 0x0000000109057824 */ /* 0x000fe400078e0205 */
[----:B------:R-:W-:Y:S01]  /*0ce0*/  IMAD.MOV.U32 R9, RZ, RZ, -0x1 ;  /* 0xffffffffff097424 */ /* 0x000fe200078e00ff */
[----:B------:R-:W-:-:S03]  /*0cf0*/  ISETP.NE.AND.EX P0, PT, R21, RZ, PT, P0 ;  /* 0x000000ff1500720c */ /* 0x000fc60003f05300 */
[----:B------:R-:W0:Y:S01]  /*0d00*/  LDC R15, c[0x0][0x600] ;  /* 0x00018000ff0f7b82 */ /* 0x000e220000000800 */
[-CC-:B-1----:R-:W-:Y:S02]  /*0d10*/  SHF.R.U64 R13, R8, R6.reuse, R5.reuse ;  /* 0x00000006080d7219 */ /* 0x182fe40000001205 */
[----:B------:R-:W-:-:S05]  /*0d20*/  SHF.R.U32.HI R0, RZ, R6, R5 ;  /* 0x00000006ff007219 */ /* 0x000fca0000011605 */
[----:B------:R-:W1:Y:S01]  /*0d30*/  LDC R14, c[0x0][0x648] ;  /* 0x00019200ff0e7b82 */ /* 0x000e620000000800 */
[-CC-:B--2---:R-:W-:Y:S02]  /*0d40*/  SHF.R.U64 R29, R13, R11.reuse, R0.reuse ;  /* 0x0000000b0d1d7219 */ /* 0x184fe40000001200 */
[----:B------:R-:W-:-:S05]  /*0d50*/  SHF.R.U32.HI R5, RZ, R11, R0 ;  /* 0x0000000bff057219 */ /* 0x000fca0000011600 */
[----:B------:R-:W2:Y:S01]  /*0d60*/  LDC R26, c[0x0][0x638] ;  /* 0x00018e00ff1a7b82 */ /* 0x000ea20000000800 */
[-CC-:B---3--:R-:W-:Y:S02]  /*0d70*/  SHF.R.U64 R24, R29, R12.reuse, R5.reuse ;  /* 0x0000000c1d187219 */ /* 0x188fe40000001205 */
[-C--:B------:R-:W-:Y:S02]  /*0d80*/  SHF.L.U32 R0, R9, R12.reuse, RZ ;  /* 0x0000000c09007219 */ /* 0x080fe400000006ff */
[----:B------:R-:W-:Y:S01]  /*0d90*/  SHF.R.U32.HI R5, RZ, R12, R5 ;  /* 0x0000000cff057219 */ /* 0x000fe20000011605 */
[----:B------:R-:W-:Y:S01]  /*0da0*/  IMAD.MOV.U32 R4, RZ, RZ, R24 ;  /* 0x000000ffff047224 */ /* 0x000fe200078e0018 */
[----:B------:R-:W-:Y:S01]  /*0db0*/  LOP3.LUT R10, RZ, R0, RZ, 0x33, !PT ;  /* 0x00000000ff0a7212 */ /* 0x000fe200078e33ff */
[----:B------:R-:W3:Y:S01]  /*0dc0*/  LDC R27, c[0x0][0x610] ;  /* 0x00018400ff1b7b82 */ /* 0x000ee20000000800 */
[----:B------:R-:W-:Y:S05]  /*0dd0*/  @!P0 BRA `(.L_x_11) ;  /* 0x0000000000288947 */ /* 0x000fea0003800000 */
[----:B------:R-:W4:Y:S02]  /*0de0*/  LDC R9, c[0x0][0x64c] ;  /* 0x00019300ff097b82 */ /* 0x000f240000000800 */
[----:B----4-:R-:W-:-:S05]  /*0df0*/  IADD3 R9, P0, R24, R9, RZ ;  /* 0x0000000918097210 */ /* 0x010fca0007f1e0ff */
        /* <DEDUP_REMOVED lines=8> */
.L_x_11:
[----:B-1----:R-:W-:Y:S01]  /*0e80*/  SHF.R.U64 R4, R4, R14, R5 ;  /* 0x0000000e04047219 */ /* 0x002fe20000001205 */
[----:B0-----:R-:W-:Y:S01]  /*0e90*/  VIADD R6, R15, 0xffffffff ;  /* 0xffffffff0f067836 */ /* 0x001fe20000000000 */
[----:B------:R-:W-:Y:S02]  /*0ea0*/  SHF.L.U32 R0, R25, R12, RZ ;  /* 0x0000000c19007219 */ /* 0x000fe400000006ff */
[----:B------:R-:W-:Y:S01]  /*0eb0*/  LOP3.LUT R5, R29, R10, RZ, 0xc0, !PT ;  /* 0x0000000a1d057212 */ /* 0x000fe200078ec0ff */
[----:B------:R-:W-:Y:S01]  /*0ec0*/  IMAD.MOV R7, RZ, RZ, -R4 ;  /* 0x000000ffff077224 */ /* 0x000fe200078e0a04 */
[----:B------:R-:W-:Y:S02]  /*0ed0*/  SEL R3, R3, R28, !P1 ;  /* 0x0000001c03037207 */ /* 0x000fe40004800000 */
[----:B------:R-:W-:Y:S01]  /*0ee0*/  LOP3.LUT R6, R13, R6, RZ, 0xc0, !PT ;  /* 0x000000060d067212 */ /* 0x000fe200078ec0ff */
[----:B------:R-:W-:Y:S02]  /*0ef0*/  IMAD R4, R0, R4, R5 ;  /* 0x0000000400047224 */ /* 0x000fe400078e0205 */
[----:B--2---:R-:W-:-:S02]  /*0f00*/  IMAD R0, R7, R26, R24 ;  /* 0x0000001a07007224 */ /* 0x004fc400078e0218 */
[----:B---3--:R-:W-:Y:S02]  /*0f10*/  IMAD R3, R4, R27, R3 ;  /* 0x0000001b04037224 */ /* 0x008fe400078e0203 */
[----:B------:R-:W-:Y:S02]  /*0f20*/  IMAD R60, R0, R15, R6 ;  /* 0x0000000f003c7224 */ /* 0x000fe400078e0206 */
[----:B------:R-:W-:-:S03]  /*0f30*/  IMAD.MOV.U32 R4, RZ, RZ, 0x1 ;  /* 0x00000001ff047424 */ /* 0x000fc600078e00ff */
[----:B------:R-:W-:Y:S02]  /*0f40*/  SEL R61, R60, R3, !P1 ;  /* 0x000000033c3d7207 */ /* 0x000fe40004800000 */
[----:B------:R-:W-:Y:S02]  /*0f50*/  PRMT R0, R4, 0x7610, R0 ;  /* 0x0000761004007816 */ /* 0x000fe40000000000 */
[----:B------:R-:W-:-:S07]  /*0f60*/  SEL R60, R3, R60, !P1 ;  /* 0x0000003c033c7207 */ /* 0x000fce0004800000 */
.L_x_9:
[----:B------:R-:W-:-:S08]  /*0f70*/  NOP ;  /* 0x0000000000007918 */ /* 0x000fd00000000000 */
[----:B------:R-:W0:Y:S02]  /*0f80*/  USETMAXREG.TRY_ALLOC.CTAPOOL UP0, 0xe8 ;  /* 0x000000e8000079c8 */ /* 0x000e240008000600 */
[----:B0-----:R-:W-:-:S13]  /*0f90*/  PLOP3.LUT P0, PT, PT, PT, UP0, 0x80, 0x0 ;  /* 0x000000000000781c */ /* 0x001fda0003f0f008 */
[----:B------:R-:W-:Y:S05]  /*0fa0*/  @!P0 BRA `(.L_x_9) ;  /* 0xfffffffc00f08947 */ /* 0x000fea000383ffff */
[----:B------:R-:W-:Y:S01]  /*0fb0*/  ULDC.64 UR4, c[0x0][0x598] ;  /* 0x0001660000047ab9 */ /* 0x000fe20000000a00 */
[----:B------:R-:W-:Y:S01]  /*0fc0*/  ULDC.64 UR36, c[0x0][0x208] ;  /* 0x0000820000247ab9 */ /* 0x000fe20000000a00 */
[----:B------:R-:W-:-:S04]  /*0fd0*/  ISETP.NE.U32.AND P0, PT, RZ, UR4, PT ;  /* 0x00000004ff007c0c */ /* 0x000fc8000bf05070 */
[----:B------:R-:W-:-:S13]  /*0fe0*/  ISETP.NE.AND.EX P0, PT, RZ, UR5, PT, P0 ;  /* 0x00000005ff007c0c */ /* 0x000fda000bf05300 */
[----:B------:R-:W-:Y:S05]  /*0ff0*/  @!P0 BRA `(.L_x_12) ;  /* 0x00000000001c8947 */ /* 0x000fea0003800000 */
[----:B------:R-:W0:Y:S02]  /*1000*/  LDC.64 R4, c[0x0][0x598] ;  /* 0x00016600ff047b82 */ /* 0x000e240000000a00 */
[----:B0-----:R-:W2:Y:S02]  /*1010*/  LDG.E.64 R4, desc[UR36][R4.64] ;  /* 0x0000002404047981 */ /* 0x001ea4000c1e1b00 */
[----:B--2---:R-:W-:-:S04]  /*1020*/  ISETP.NE.U32.AND P0, PT, R4, RZ, PT ;  /* 0x000000ff0400720c */ /* 0x004fc80003f05070 */
[----:B------:R-:W-:-:S13]  /*1030*/  ISETP.NE.AND.EX P0, PT, R5, RZ, PT, P0 ;  /* 0x000000ff0500720c */ /* 0x000fda0003f05300 */
[----:B------:R-:W-:Y:S05]  /*1040*/  @!P0 BRA `(.L_x_12) ;  /* 0x0000000000088947 */ /* 0x000fea0003800000 */
[----:B------:R0:W5:Y:S01]  /*1050*/  LD.E R56, desc[UR36][R4.64] ;  /* 0x0000002404387980 */ /* 0x000162000c101900 */
[----:B------:R-:W-:Y:S05]  /*1060*/  BRA `(.L_x_13) ;  /* 0x0000000000247947 */ /* 0x000fea0003800000 */
.L_x_12:
[----:B------:R-:W-:Y:S02]  /*1070*/  ULDC.64 UR4, c[0x0][0x588] ;  /* 0x0001620000047ab9 */ /* 0x000fe40000000a00 */
[----:B------:R-:W-:-:S04]  /*1080*/  ISETP.NE.U32.AND P0, PT, RZ, UR4, PT ;  /* 0x00000004ff007c0c */ /* 0x000fc8000bf05070 */
[----:B------:R-:W-:-:S13]  /*1090*/  ISETP.NE.AND.EX P0, PT, RZ, UR5, PT, P0 ;  /* 0x00000005ff007c0c */ /* 0x000fda000bf05300 */
[----:B------:R-:W-:Y:S05]  /*10a0*/  @!P0 BRA `(.L_x_14) ;  /* 0x00000000000c8947 */ /* 0x000fea0003800000 */
[----:B------:R-:W0:Y:S02]  /*10b0*/  LDC.64 R56, c[0x0][0x588] ;  /* 0x00016200ff387b82 */ /* 0x000e240000000a00 */
[----:B0-----:R1:W5:Y:S01]  /*10c0*/  LDG.E R56, desc[UR36][R56.64] ;  /* 0x0000002438387981 */ /* 0x001362000c1e1900 */
[----:B------:R-:W-:Y:S05]  /*10d0*/  BRA `(.L_x_13) ;  /* 0x0000000000087947 */ /* 0x000fea0003800000 */
.L_x_14:
[----:B------:R-:W-:Y:S02]  /*10e0*/  ULDC UR4, c[0x0][0x580] ;  /* 0x0001600000047ab9 */ /* 0x000fe40000000800 */
[----:B------:R-:W-:-:S07]  /*10f0*/  IMAD.U32 R56, RZ, RZ, UR4 ;  /* 0x00000004ff387e24 */ /* 0x000fce000f8e00ff */
.L_x_13:
[----:B------:R-:W-:Y:S02]  /*1100*/  ULDC.64 UR4, c[0x0][0x5a0] ;  /* 0x0001680000047ab9 */ /* 0x000fe40000000a00 */
[----:B------:R-:W-:-:S04]  /*1110*/  ISETP.NE.U32.AND P0, PT, RZ, UR4, PT ;  /* 0x00000004ff007c0c */ /* 0x000fc8000bf05070 */
[----:B------:R-:W-:-:S13]  /*1120*/  ISETP.NE.AND.EX P0, PT, RZ, UR5, PT, P0 ;  /* 0x00000005ff007c0c */ /* 0x000fda000bf05300 */
[----:B------:R-:W-:Y:S05]  /*1130*/  @!P0 BRA `(.L_x_15) ;  /* 0x00000000001c8947 */ /* 0x000fea0003800000 */
[----:B0-----:R-:W0:Y:S02]  /*1140*/  LDC.64 R4, c[0x0][0x5a0] ;  /* 0x00016800ff047b82 */ /* 0x001e240000000a00 */
[----:B0-----:R-:W2:Y:S02]  /*1150*/  LDG.E.64 R4, desc[UR36][R4.64] ;  /* 0x0000002404047981 */ /* 0x001ea4000c1e1b00 */
[----:B--2---:R-:W-:-:S04]  /*1160*/  ISETP.NE.U32.AND P0, PT, R4, RZ, PT ;  /* 0x000000ff0400720c */ /* 0x004fc80003f05070 */
[----:B------:R-:W-:-:S13]  /*1170*/  ISETP.NE.AND.EX P0, PT, R5, RZ, PT, P0 ;  /* 0x000000ff0500720c */ /* 0x000fda0003f05300 */
[----:B------:R-:W-:Y:S05]  /*1180*/  @!P0 BRA `(.L_x_15) ;  /* 0x0000000000088947 */ /* 0x000fea0003800000 */
[----:B-1----:R0:W5:Y:S01]  /*1190*/  LD.E R57, desc[UR36][R4.64] ;  /* 0x0000002404397980 */ /* 0x002162000c101900 */
[----:B------:R-:W-:Y:S05]  /*11a0*/  BRA `(.L_x_16) ;  /* 0x0000000000247947 */ /* 0x000fea0003800000 */
.L_x_15:
[----:B------:R-:W-:Y:S02]  /*11b0*/  ULDC.64 UR4, c[0x0][0x590] ;  /* 0x0001640000047ab9 */ /* 0x000fe40000000a00 */
[----:B------:R-:W-:-:S04]  /*11c0*/  ISETP.NE.U32.AND P0, PT, RZ, UR4, PT ;  /* 0x00000004ff007c0c */ /* 0x000fc8000bf05070 */
[----:B------:R-:W-:-:S13]  /*11d0*/  ISETP.NE.AND.EX P0, PT, RZ, UR5, PT, P0 ;  /* 0x00000005ff007c0c */ /* 0x000fda000bf05300 */
[----:B------:R-:W-:Y:S05]  /*11e0*/  @!P0 BRA `(.L_x_17) ;  /* 0x00000000000c8947 */ /* 0x000fea0003800000 */
[----:B0-----:R-:W1:Y:S02]  /*11f0*/  LDC.64 R4, c[0x0][0x590] ;  /* 0x00016400ff047b82 */ /* 0x001e640000000a00 */
[----:B-1----:R1:W5:Y:S01]  /*1200*/  LDG.E R57, desc[UR36][R4.64] ;  /* 0x0000002404397981 */ /* 0x002362000c1e1900 */
[----:B------:R-:W-:Y:S05]  /*1210*/  BRA `(.L_x_16) ;  /* 0x0000000000087947 */ /* 0x000fea0003800000 */
.L_x_17:
[----:B------:R-:W-:Y:S02]  /*1220*/  ULDC UR4, c[0x0][0x584] ;  /* 0x0001610000047ab9 */ /* 0x000fe40000000800 */
[----:B-1----:R-:W-:-:S07]  /*1230*/  IMAD.U32 R57, RZ, RZ, UR4 ;  /* 0x00000004ff397e24 */ /* 0x002fce000f8e00ff */
.L_x_16:
[----:B------:R-:W-:-:S13]  /*1240*/  LOP3.LUT P0, RZ, R0, 0xff, RZ, 0xc0, !PT ;  /* 0x000000ff00ff7812 */ /* 0x000fda000780c0ff */
[----:B------:R-:W-:Y:S05]  /*1250*/  @!P0 EXIT ;  /* 0x000000000000894d */ /* 0x000fea0003800000 */
[----:B------:R-:W-:Y:S01]  /*1260*/  ULDC UR4, c[0x0][0x28c] ;  /* 0x0000a30000047ab9 */ /* 0x000fe20000000800 */
[----:B------:R-:W-:Y:S01]  /*1270*/  LOP3.LUT R58, R19, 0x1, RZ, 0xfc, !PT ;  /* 0x00000001133a7812 */ /* 0x000fe200078efcff */
[----:B------:R-:W-:Y:S01]  /*1280*/  UIADD3 UR4, UR4, 0x3f, URZ ;  /* 0x0000003f04047890 */ /* 0x000fe2000fffe03f */
[----:B------:R-:W-:Y:S01]  /*1290*/  UMOV UR38, URZ ;  /* 0x0000003f00267c82 */ /* 0x000fe20008000000 */
[----:B------:R-:W-:Y:S02]  /*12a0*/  UMOV UR39, URZ ;  /* 0x0000003f00277c82 */ /* 0x000fe40008000000 */
[----:B------:R-:W-:-:S04]  /*12b0*/  USHF.R.S32.HI UR5, URZ, 0x1f, UR4 ;  /* 0x0000001f3f057899 */ /* 0x000fc80008011404 */
[----:B------:R-:W-:-:S04]  /*12c0*/  ULEA.HI UR5, UR5, UR4, URZ, 0x6 ;  /* 0x0000000405057291 */ /* 0x000fc8000f8f303f */
[----:B------:R-:W-:-:S12]  /*12d0*/  USHF.R.S32.HI UR40, URZ, 0x6, UR5 ;  /* 0x000000063f287899 */ /* 0x000fd80008011405 */
.L_x_101:
[----:B------:R-:W-:Y:S01]  /*12e0*/  LOP3.LUT R0, R18, 0x80, RZ, 0xc0, !PT ;  /* 0x0000008012007812 */ /* 0x000fe200078ec0ff */
[----:B--2---:R-:W2:Y:S01]  /*12f0*/  S2UR UR7, SR_CgaCtaId ;  /* 0x00000000000779c3 */ /* 0x004ea20000008800 */
[----:B------:R-:W-:Y:S02]  /*1300*/  UMOV UR6, 0x400 ;  /* 0x0000040000067882 */ /* 0x000fe40000000000 */
[----:B------:R-:W-:-:S06]  /*1310*/  SHF.R.U32.HI R0, RZ, 0x7, R0 ;  /* 0x00000007ff007819 */ /* 0x000fcc0000011600 */
[----:B---3--:R-:W3:Y:S01]  /*1320*/  SHFL.IDX PT, R0, R0, RZ, 0x1f ;  /* 0x00001fff00007589 */ /* 0x008ee200000e0000 */
[----:B--2---:R-:W-:Y:S01]  /*1330*/  ULEA UR6, UR7, UR6, 0x18 ;  /* 0x0000000607067291 */ /* 0x004fe2000f8ec03f */
[----:B---3--:R-:W-:-:S13]  /*1340*/  R2UR UR4, R0 ;  /* 0x00000000000472ca */ /* 0x008fda00000e0000 */
[----:B------:R-:W-:-:S04]  /*1350*/  ULEA.HI UR5, UR4, UR4, URZ, 0x1 ;  /* 0x0000000404057291 */ /* 0x000fc8000f8f083f */
[----:B------:R-:W-:-:S04]  /*1360*/  ULOP3.LUT UR5, UR5, 0x7fffe, URZ, 0xc0, !UPT ;  /* 0x0007fffe05057892 */ /* 0x000fc8000f8ec03f */
[----:B------:R-:W-:-:S03]  /*1370*/  UIADD3 UR5, UR4, -UR5, URZ ;  /* 0x8000000504057290 */ /* 0x000fc6000fffe03f */
[----:B------:R-:W-:Y:S01]  /*1380*/  ULDC UR4, c[0x0][0x28c] ;  /* 0x0000a30000047ab9 */ /* 0x000fe20000000800 */
[----:B------:R-:W-:Y:S01]  /*1390*/  ULEA UR5, UR5, UR6, 0xd ;  /* 0x0000000605057291 */ /* 0x000fe2000f8e683f */
[----:B------:R-:W-:-:S03]  /*13a0*/  ISETP.LT.AND P0, PT, RZ, UR4, PT ;  /* 0x00000004ff007c0c */ /* 0x000fc6000bf01270 */
[----:B------:R-:W-:-:S04]  /*13b0*/  UIADD3 UR5, UR5, 0x180, URZ ;  /* 0x0000018005057890 */ /* 0x000fc8000fffe03f */
[----:B------:R-:W-:-:S04]  /*13c0*/  USHF.R.U32.HI UR5, URZ, 0x4, UR5 ;  /* 0x000000043f057899 */ /* 0x000fc80008011605 */
[----:B------:R-:W-:Y:S02]  /*13d0*/  ULOP3.LUT UR41, UR5, 0x3fff, URZ, 0xc0, !UPT ;  /* 0x00003fff05297892 */ /* 0x000fe4000f8ec03f */
[----:B01---5:R-:W-:Y:S10]  /*13e0*/  @P0 BRA `(.L_x_18) ;  /* 0x0000000000400947 */ /* 0x023ff40003800000 */
[----:B------:R-:W-:Y:S01]  /*13f0*/  MOV R0, 0x0 ;  /* 0x0000000000007802 */ /* 0x000fe20000000f00 */
[----:B------:R-:W-:Y:S01]  /*1400*/  ULDC.64 UR4, c[0x4][0x68] ;  /* 0x01001a0000047ab9 */ /* 0x000fe20000000a00 */
[----:B------:R-:W-:Y:S01]  /*1410*/  ULDC.64 UR6, c[0x4][0x8] ;  /* 0x0100020000067ab9 */ /* 0x000fe20000000a00 */
[----:B01----:R-:W-:Y:S01]  /*1420*/  IMAD.U32 R4, RZ, RZ, UR4 ;  /* 0x00000004ff047e24 */ /* 0x003fe2000f8e00ff */
[----:B------:R0:W1:Y:S01]  /*1430*/  LDC.64 R14, c[0x4][R0] ;  /* 0x01000000000e7b82 */ /* 0x0000620000000a00 */
[----:B------:R-:W-:Y:S01]  /*1440*/  IMAD.U32 R5, RZ, RZ, UR5 ;  /* 0x00000005ff057e24 */ /* 0x000fe2000f8e00ff */
[----:B------:R-:W-:Y:S01]  /*1450*/  ULDC.64 UR4, c[0x4][0x70] ;  /* 0x01001c0000047ab9 */ /* 0x000fe20000000a00 */
[----:B------:R-:W-:Y:S02]  /*1460*/  IMAD.U32 R10, RZ, RZ, UR6 ;  /* 0x00000006ff0a7e24 */ /* 0x000fe4000f8e00ff */
[----:B------:R-:W-:Y:S02]  /*1470*/  IMAD.U32 R6, RZ, RZ, UR4 ;  /* 0x00000004ff067e24 */ /* 0x000fe4000f8e00ff */
[----:B------:R-:W-:-:S02]  /*1480*/  IMAD.U32 R7, RZ, RZ, UR5 ;  /* 0x00000005ff077e24 */ /* 0x000fc4000f8e00ff */
[----:B------:R-:W-:Y:S02]  /*1490*/  IMAD.U32 R11, RZ, RZ, UR7 ;  /* 0x00000007ff0b7e24 */ /* 0x000fe4000f8e00ff */
[----:B------:R-:W-:Y:S02]  /*14a0*/  IMAD.MOV.U32 R8, RZ, RZ, 0x1e1 ;  /* 0x000001e1ff087424 */ /* 0x000fe400078e00ff */
[----:B------:R-:W-:Y:S02]  /*14b0*/  IMAD.MOV.U32 R12, RZ, RZ, 0x1 ;  /* 0x00000001ff0c7424 */ /* 0x000fe400078e00ff */
[----:B0-----:R-:W-:-:S07]  /*14c0*/  IMAD.MOV.U32 R13, RZ, RZ, RZ ;  /* 0x000000ffff0d7224 */ /* 0x001fce00078e00ff */
[----:B------:R-:W-:-:S07]  /*14d0*/  LEPC R20, `(.L_x_18) ;  /* 0x000000001014794e */ /* 0x000fce0000000000 */
[----:B-1---5:R-:W-:Y:S05]  /*14e0*/  CALL.ABS.NOINC R14 ;  /* 0x000000000e007343 */ /* 0x022fea0003c00000 */
.L_x_18:
[----:B------:R-:W-:-:S13]  /*14f0*/  ISETP.NE.AND P0, PT, R58, 0x3, PT ;  /* 0x000000033a00780c */ /* 0x000fda0003f05270 */
[----:B------:R-:W-:Y:S05]  /*1500*/  @!P0 BRA `(.L_x_19) ;  /* 0x0000000000048947 */ /* 0x000fea0003800000 */
[----:B------:R-:W-:Y:S01]  /*1510*/  BPT.TRAP 0x1 ;  /* 0x000000040000795c */ /* 0x000fe20000300000 */
.L_x_19:
[----:B------:R-:W2:Y:S01]  /*1520*/  S2UR UR5, SR_CgaCtaId ;  /* 0x00000000000579c3 */ /* 0x000ea20000008800 */
[----:B------:R-:W-:Y:S01]  /*1530*/  UMOV UR4, 0x400 ;  /* 0x0000040000047882 */ /* 0x000fe20000000000 */
[----:B------:R-:W-:Y:S02]  /*1540*/  IMAD.U32 R0, RZ, RZ, UR38 ;  /* 0x00000026ff007e24 */ /* 0x000fe4000f8e00ff */
[----:B------:R-:W-:-:S03]  /*1550*/  IMAD.U32 R3, RZ, RZ, UR39 ;  /* 0x00000027ff037e24 */ /* 0x000fc6000f8e00ff */
[----:B------:R-:W-:Y:S01]  /*1560*/  SHF.L.U32 R0, R0, 0x1f, RZ ;  /* 0x0000001f00007819 */ /* 0x000fe200000006ff */
[----:B--2---:R-:W-:-:S06]  /*1570*/  ULEA UR4, UR5, UR4, 0x18 ;  /* 0x0000000405047291 */ /* 0x004fcc000f8ec03f */
[----:B------:R-:W-:-:S04]  /*1580*/  IMAD.U32 R6, RZ, RZ, UR4 ;  /* 0x00000004ff067e24 */ /* 0x000fc8000f8e00ff */
[----:B------:R-:W-:-:S04]  /*1590*/  IMAD R3, R3, 0x8, R6 ;  /* 0x0000000803037824 */ /* 0x000fc800078e0206 */
[----:B------:R2:W3:Y:S01]  /*15a0*/  SYNCS.PHASECHK.TRANS64.TRYWAIT P1, [R3+URZ], R0 ;  /* 0x00000000030075a7 */ /* 0x0004e2000802017f */
[----:B------:R-:W-:Y:S05]  /*15b0*/  @!P0 BRA `(.L_x_20) ;  /* 0x0000000000048947 */ /* 0x000fea0003800000 */
[----:B------:R-:W-:Y:S01]  /*15c0*/  BPT.TRAP 0x1 ;  /* 0x000000040000795c */ /* 0x000fe20000300000 */
.L_x_20:
[----:B---3--:R-:W-:Y:S05]  /*15d0*/  @P1 BRA `(.L_x_21) ;  /* 0x0000000000081947 */ /* 0x008fea0003800000 */
[----:B------:R-:W3:Y:S02]  /*15e0*/  SYNCS.PHASECHK.TRANS64.TRYWAIT P1, [R3+URZ], R0 ;  /* 0x00000000030075a7 */ /* 0x000ee4000802017f */
[----:B---3--:R-:W-:Y:S05]  /*15f0*/  @!P1 BRA `(.L_x_22) ;  /* 0x0000004c00489947 */ /* 0x008fea0003800000 */
.L_x_21:
[----:B------:R-:W-:-:S04]  /*1600*/  UISETP.LT.AND UP0, UPT, UR40, 0x1, UPT ;  /* 0x000000012800788c */ /* 0x000fc8000bf01270 */
[----:B------:R-:W-:-:S06]  /*1610*/  USEL UR4, UR40, 0x1, UP0 ;  /* 0x0000000128047887 */ /* 0x000fcc0008000000 */
[----:B--23--:R-:W-:Y:S01]  /*1620*/  IMAD.U32 R0, RZ, RZ, UR4 ;  /* 0x00000004ff007e24 */ /* 0x00cfe2000f8e00ff */
[----:B------:R-:W-:Y:S05]  /*1630*/  WARPSYNC.ALL ;  /* 0x0000000000007948 */ /* 0x000fea0003800000 */
[----:B------:R-:W-:-:S04]  /*1640*/  IADD3 R0, -R0, UR40, RZ ;  /* 0x0000002800007c10 */ /* 0x000fc8000fffe1ff */
[----:B------:R-:W-:Y:S02]  /*1650*/  ISETP.GE.AND P1, PT, R0, 0x1, PT ;  /* 0x000000010000780c */ /* 0x000fe40003f26270 */
[----:B------:R-:W-:Y:S01]  /*1660*/  R2UR UR4, R6 ;  /* 0x00000000060472ca */ /* 0x000fe200000e0000 */
[----:B------:R-:W-:Y:S01]  /*1670*/  WARPGROUP.ARRIVE ;  /* 0x00000000000079c5 */ /* 0x000fe20000000000 */
[----:B------:R-:W-:Y:S01]  /*1680*/  UMOV UR9, 0x40000040 ;  /* 0x4000004000097882 */ /* 0x000fe20000000000 */
[----:B------:R-:W-:-:S10]  /*1690*/  UMOV UR11, 0x40000040 ;  /* 0x40000040000b7882 */ /* 0x000fd40000000000 */
[----:B------:R-:W-:-:S04]  /*16a0*/  UIADD3 UR4, UR4, 0x24180, URZ ;  /* 0x0002418004047890 */ /* 0x000fc8000fffe03f */
[----:B------:R-:W-:-:S04]  /*16b0*/  USHF.R.U32.HI UR4, URZ, 0x4, UR4 ;  /* 0x000000043f047899 */ /* 0x000fc80008011604 */
[----:B------:R-:W-:Y:S02]  /*16c0*/  ULOP3.LUT UR5, UR4, 0x3fff, URZ, 0xc0, !UPT ;  /* 0x00003fff04057892 */ /* 0x000fe4000f8ec03f */
[----:B------:R-:W-:Y:S02]  /*16d0*/  ULOP3.LUT UR4, UR41, 0x10000, URZ, 0xfc, !UPT ;  /* 0x0001000029047892 */ /* 0x000fe4000f8efc3f */
[----:B------:R-:W-:Y:S02]  /*16e0*/  ULOP3.LUT UR5, UR5, 0x10000, URZ, 0xfc, !UPT ;  /* 0x0001000005057892 */ /* 0x000fe4000f8efc3f */
[----:B------:R-:W-:Y:S02]  /*16f0*/  ULEA UR6, UR39, UR4, 0xa ;  /* 0x0000000427067291 */ /* 0x000fe4000f8e503f */
[----:B------:R-:W-:-:S05]  /*1700*/  ULEA UR7, UR39, UR5, 0x9 ;  /* 0x0000000527077291 */ /* 0x000fca000f8e483f */
[----:B------:R-:W-:Y:S02]  /*1710*/  UMOV UR8, UR6 ;  /* 0x0000000600087c82 */ /* 0x000fe40008000000 */
[----:B------:R-:W-:Y:S02]  /*1720*/  UMOV UR10, UR7 ;  /* 0x00000007000a7c82 */ /* 0x000fe40008000000 */
[----:B------:R-:W-:Y:S01]  /*1730*/  HGMMA.64x64x16.F32.BF16 R24, gdesc[UR8], RZ, !UPT, gsb0 ;  /* 0x00e00000081879f0 */ /* 0x000fe2000c0018ff */
[----:B------:R-:W-:Y:S02]  /*1740*/  UIADD3 UR8, UR6, 0x2, URZ ;  /* 0x0000000206087890 */ /* 0x000fe4000fffe03f */
[----:B------:R-:W-:Y:S01]  /*1750*/  UIADD3 UR10, UR7, 0x2, URZ ;  /* 0x00000002070a7890 */ /* 0x000fe2000fffe03f */
[----:B------:R-:W-:Y:S01]  /*1760*/  UMOV UR9, 0x40000040 ;  /* 0x4000004000097882 */ /* 0x000fe20000000000 */
[----:B------:R-:W-:Y:S01]  /*1770*/  UMOV UR11, 0x40000040 ;  /* 0x40000040000b7882 */ /* 0x000fe20000000000 */
[----:B------:R-:W-:-:S02]  /*1780*/  WARPGROUP.DEPBAR.LE gsb0, 0x0 ;  /* 0x00008000000079c5 */ /* 0x000fc40000010000 */
[----:B------:R-:W-:-:S06]  /*1790*/  WARPGROUP.ARRIVE ;  /* 0x00000000000079c5 */ /* 0x000fcc0000000000 */
[----:B------:R-:W-:Y:S01]  /*17a0*/  HGMMA.64x64x16.F32.BF16 R24, gdesc[UR8], R24, gsb0 ;  /* 0x00e00000081879f0 */ /* 0x000fe20008001818 */
[----:B------:R-:W-:Y:S02]  /*17b0*/  UIADD3 UR8, UR6, 0x4, URZ ;  /* 0x0000000406087890 */ /* 0x000fe4000fffe03f */
[----:B------:R-:W-:Y:S01]  /*17c0*/  UIADD3 UR10, UR7, 0x4, URZ ;  /* 0x00000004070a7890 */ /* 0x000fe2000fffe03f */
[----:B------:R-:W-:Y:S01]  /*17d0*/  UMOV UR9, 0x40000040 ;  /* 0x4000004000097882 */ /* 0x000fe20000000000 */
[----:B------:R-:W-:Y:S01]  /*17e0*/  UMOV UR11, 0x40000040 ;  /* 0x40000040000b7882 */ /* 0x000fe20000000000 */
[----:B------:R-:W-:Y:S02]  /*17f0*/  WARPGROUP.DEPBAR.LE gsb0, 0x0 ;  /* 0x00008000000079c5 */ /* 0x000fe40000010000 */
        /* <DEDUP_REMOVED lines=8> */
[----:B------:R-:W-:Y:S03]  /*1880*/  HGMMA.64x64x16.F32.BF16 R24, gdesc[UR8], R24, gsb0 ;  /* 0x00e00000081879f0 */ /* 0x000fe60008001818 */
[----:B------:R-:W-:Y:S02]  /*1890*/  WARPGROUP.DEPBAR.LE gsb0, 0x0 ;  /* 0x00008000000079c5 */ /* 0x000fe40000010000 */
[----:B------:R-:W-:Y:S05]  /*18a0*/  @!P1 BRA `(.L_x_23) ;  /* 0x0000000400249947 */ /* 0x000fea0003800000 */
[----:B------:R-:W-:Y:S02]  /*18b0*/  UIADD3 UR6, UR39, 0x1, URZ ;  /* 0x0000000127067890 */ /* 0x000fe4000fffe03f */
[----:B------:R-:W-:Y:S02]  /*18c0*/  IMAD.U32 R3, RZ, RZ, UR39 ;  /* 0x00000027ff037e24 */ /* 0x000fe4000f8e00ff */
[----:B------:R-:W-:-:S04]  /*18d0*/  UISETP.NE.AND UP0, UPT, UR6, 0x9, UPT ;  /* 0x000000090600788c */ /* 0x000fc8000bf05270 */
[----:B------:R-:W-:Y:S02]  /*18e0*/  USEL UR7, URZ, 0x1, UP0 ;  /* 0x000000013f077887 */ /* 0x000fe40008000000 */
[----:B------:R-:W-:Y:S02]  /*18f0*/  USEL UR6, UR6, URZ, UP0 ;  /* 0x0000003f06067287 */ /* 0x000fe40008000000 */
[----:B------:R-:W-:-:S06]  /*1900*/  ULOP3.LUT UR7, UR38, UR7, URZ, 0x3c, !UPT ;  /* 0x0000000726077292 */ /* 0x000fcc000f8e3c3f */
[----:B------:R-:W-:-:S07]  /*1910*/  IMAD.U32 R7, RZ, RZ, UR7 ;  /* 0x00000007ff077e24 */ /* 0x000fce000f8e00ff */
.L_x_30:
[----:B------:R-:W-:Y:S05]  /*1920*/  @!P0 BRA `(.L_x_24) ;  /* 0x0000000000048947 */ /* 0x000fea0003800000 */
[----:B------:R-:W-:Y:S01]  /*1930*/  BPT.TRAP 0x1 ;  /* 0x000000040000795c */ /* 0x000fe20000300000 */
.L_x_24:
[----:B------:R-:W2:Y:S01]  /*1940*/  S2UR UR8, SR_CgaCtaId ;  /* 0x00000000000879c3 */ /* 0x000ea20000008800 */
[----:B------:R-:W-:Y:S01]  /*1950*/  UMOV UR7, 0x400 ;  /* 0x0000040000077882 */ /* 0x000fe20000000000 */
[----:B01----:R-:W-:Y:S01]  /*1960*/  IMAD.U32 R5, RZ, RZ, UR6 ;  /* 0x00000006ff057e24 */ /* 0x003fe2000f8e00ff */
[----:B------:R-:W-:Y:S01]  /*1970*/  SHF.L.U32 R4, R7, 0x1f, RZ ;  /* 0x0000001f07047819 */ /* 0x000fe200000006ff */
[----:B--2---:R-:W-:-:S06]  /*1980*/  ULEA UR7, UR8, UR7, 0x18 ;  /* 0x0000000708077291 */ /* 0x004fcc000f8ec03f */
[----:B------:R-:W-:-:S04]  /*1990*/  IMAD.U32 R6, RZ, RZ, UR7 ;  /* 0x00000007ff067e24 */ /* 0x000fc8000f8e00ff */
[----:B------:R-:W-:-:S04]  /*19a0*/  IMAD R5, R5, 0x8, R6 ;  /* 0x0000000805057824 */ /* 0x000fc800078e0206 */
[----:B------:R0:W1:Y:S01]  /*19b0*/  SYNCS.PHASECHK.TRANS64.TRYWAIT P1, [R5+URZ], R4 ;  /* 0x00000004050075a7 */ /* 0x000062000802017f */
[----:B------:R-:W-:Y:S05]  /*19c0*/  @!P0 BRA `(.L_x_25) ;  /* 0x0000000000048947 */ /* 0x000fea0003800000 */
[----:B------:R-:W-:Y:S01]  /*19d0*/  BPT.TRAP 0x1 ;  /* 0x000000040000795c */ /* 0x000fe20000300000 */
.L_x_25:
[----:B-1----:R-:W-:Y:S05]  /*19e0*/  @P1 BRA `(.L_x_26) ;  /* 0x0000000000081947 */ /* 0x002fea0003800000 */
[----:B------:R-:W1:Y:S02]  /*19f0*/  SYNCS.PHASECHK.TRANS64.TRYWAIT P1, [R5+URZ], R4 ;  /* 0x00000004050075a7 */ /* 0x000e64000802017f */
[----:B-1----:R-:W-:Y:S05]  /*1a00*/  @!P1 BRA `(.L_x_27) ;  /* 0x0000004800589947 */ /* 0x002fea0003800000 */
.L_x_26:
[----:B------:R-:W-:Y:S01]  /*1a10*/  ULEA UR7, UR6, UR4, 0xa ;  /* 0x0000000406077291 */ /* 0x000fe2000f8e503f */
[----:B------:R-:W-:Y:S01]  /*1a20*/  WARPGROUP.ARRIVE ;  /* 0x00000000000079c5 */ /* 0x000fe20000000000 */
[----:B------:R-:W-:Y:S01]  /*1a30*/  ULEA UR12, UR6, UR5, 0x9 ;  /* 0x00000005060c7291 */ /* 0x000fe2000f8e483f */
[----:B------:R-:W-:Y:S01]  /*1a40*/  UMOV UR9, 0x40000040 ;  /* 0x4000004000097882 */ /* 0x000fe20000000000 */
[----:B------:R-:W-:-:S03]  /*1a50*/  UMOV UR11, 0x40000040 ;  /* 0x40000040000b7882 */ /* 0x000fc60000000000 */
[----:B------:R-:W-:Y:S02]  /*1a60*/  UMOV UR8, UR7 ;  /* 0x0000000700087c82 */ /* 0x000fe40008000000 */
[----:B------:R-:W-:Y:S02]  /*1a70*/  UMOV UR10, UR12 ;  /* 0x0000000c000a7c82 */ /* 0x000fe40008000000 */
[----:B------:R-:W-:Y:S01]  /*1a80*/  HGMMA.64x64x16.F32.BF16 R24, gdesc[UR8], R24, gsb0 ;  /* 0x00e00000081879f0 */ /* 0x000fe20008001818 */
        /* <DEDUP_REMOVED lines=23> */
[----:B------:R-:W-:Y:S01]  /*1c00*/  BPT.TRAP 0x1 ;  /* 0x000000040000795c */ /* 0x000fe20000300000 */
.L_x_28:
[----:B------:R-:W-:-:S13]  /*1c10*/  ISETP.NE.AND P1, PT, R23, RZ, PT ;  /* 0x000000ff1700720c */ /* 0x000fda0003f25270 */
[----:B01----:R-:W-:-:S04]  /*1c20*/  @P1 IMAD R4, R3, 0x8, R6 ;  /* 0x0000000803041824 */ /* 0x003fc800078e0206 */
[----:B------:R-:W-:-:S05]  /*1c30*/  @P1 VIADD R5, R4, 0x48 ;  /* 0x0000004804051836 */ /* 0x000fca0000000000 */
[----:B------:R-:W-:-:S04]  /*1c40*/  @P1 PRMT R5, R22, 0x654, R5 ;  /* 0x0000065416051816 */ /* 0x000fc80000000005 */
[----:B------:R0:W-:Y:S01]  /*1c50*/  @P1 SYNCS.ARRIVE.TRANS64.RED.A1T0 RZ, [R5+URZ], RZ ;  /* 0x000000ff05ff19a7 */ /* 0x0001e2000810043f */
[----:B------:R-:W-:-:S13]  /*1c60*/  ISETP.GT.U32.AND P1, PT, R19, 0x1, PT ;  /* 0x000000011300780c */ /* 0x000fda0003f24070 */
[----:B0-----:R-:W-:Y:S05]  /*1c70*/  @P1 BRA `(.L_x_29) ;  /* 0x0000000000041947 */ /* 0x001fea0003800000 */
[----:B------:R-:W-:Y:S01]  /*1c80*/  BPT.TRAP 0x1 ;  /* 0x000000040000795c */ /* 0x000fe20000300000 */
.L_x_29:
[----:B------:R-:W-:Y:S01]  /*1c90*/  UIADD3 UR6, UR6, 0x1, URZ ;  /* 0x0000000106067890 */ /* 0x000fe2000fffe03f */
[C---:B------:R-:W-:Y:S01]  /*1ca0*/  ISETP.GT.AND P2, PT, R0.reuse, 0x1, PT ;  /* 0x000000010000780c */ /* 0x040fe20003f44270 */
[----:B------:R-:W-:Y:S02]  /*1cb0*/  VIADD R3, R3, 0x1 ;  /* 0x0000000103037836 */ /* 0x000fe40000000000 */
[----:B------:R-:W-:Y:S01]  /*1cc0*/  UISETP.NE.AND UP0, UPT, UR6, 0x9, UPT ;  /* 0x000000090600788c */ /* 0x000fe2000bf05270 */
[----:B------:R-:W-:Y:S02]  /*1cd0*/  VIADD R0, R0, 0xffffffff ;  /* 0xffffffff00007836 */ /* 0x000fe40000000000 */
[C---:B------:R-:W-:Y:S01]  /*1ce0*/  ISETP.NE.AND P1, PT, R3.reuse, 0x9, PT ;  /* 0x000000090300780c */ /* 0x040fe20003f25270 */
[----:B------:R-:W-:Y:S02]  /*1cf0*/  USEL UR7, URZ, 0x1, UP0 ;  /* 0x000000013f077887 */ /* 0x000fe40008000000 */
[----:B------:R-:W-:Y:S01]  /*1d00*/  USEL UR6, UR6, URZ, UP0 ;  /* 0x0000003f06067287 */ /* 0x000fe20008000000 */
[----:B------:R-:W-:-:S03]  /*1d10*/  SEL R3, R3, RZ, P1 ;  /* 0x000000ff03037207 */ /* 0x000fc60000800000 */
[----:B------:R-:W-:Y:S01]  /*1d20*/  LOP3.LUT R7, R7, UR7, RZ, 0x3c, !PT ;  /* 0x0000000707077c12 */ /* 0x000fe2000f8e3cff */
[----:B------:R-:W-:Y:S07]  /*1d30*/  @P2 BRA `(.L_x_30) ;  /* 0xfffffff800f82947 */ /* 0x000fee000383ffff */
.L_x_23:
[----:B------:R-:W2:Y:S02]  /*1d40*/  LDC R0, c[0x0][0x28c] ;  /* 0x0000a300ff007b82 */ /* 0x000ea40000000800 */
[----:B--2---:R-:W-:-:S13]  /*1d50*/  ISETP.GE.AND P1, PT, R0, 0x1, PT ;  /* 0x000000010000780c */ /* 0x004fda0003f26270 */
[----:B------:R-:W-:Y:S05]  /*1d60*/  @!P1 BRA `(.L_x_31) ;  /* 0x0000000000509947 */ /* 0x000fea0003800000 */
[----:B------:R-:W-:Y:S05]  /*1d70*/  @!P0 BRA `(.L_x_32) ;  /* 0x0000000000048947 */ /* 0x000fea0003800000 */
[----:B------:R-:W-:Y:S01]  /*1d80*/  BPT.TRAP 0x1 ;  /* 0x000000040000795c */ /* 0x000fe20000300000 */
.L_x_32:
[----:B------:R-:W-:Y:S01]  /*1d90*/  ISETP.NE.AND P0, PT, R23, RZ, PT ;  /* 0x000000ff1700720c */ /* 0x000fe20003f05270 */
[----:B------:R-:W-:Y:S01]  /*1da0*/  BSSY B0, `(.L_x_33) ;  /* 0x000000e000007945 */ /* 0x000fe20003800000 */
[----:B------:R-:W-:-:S11]  /*1db0*/  ISETP.GT.U32.AND P1, PT, R19, 0x1, PT ;  /* 0x000000011300780c */ /* 0x000fd60003f24070 */
[----:B------:R-:W-:Y:S05]  /*1dc0*/  @!P0 BRA `(.L_x_34) ;  /* 0x00000000002c8947 */ /* 0x000fea0003800000 */
[----:B------:R-:W-:-:S04]  /*1dd0*/  UISETP.LT.AND UP0, UPT, UR40, 0x1, UPT ;  /* 0x000000012800788c */ /* 0x000fc8000bf01270 */
[----:B------:R-:W-:-:S04]  /*1de0*/  USEL UR6, UR40, 0x1, UP0 ;  /* 0x0000000128067887 */ /* 0x000fc80008000000 */
[----:B------:R-:W-:-:S04]  /*1df0*/  UIADD3 UR6, UR39, UR40, -UR6 ;  /* 0x0000002827067290 */ /* 0x000fc8000fffe806 */
[----:B------:R-:W-:-:S04]  /*1e00*/  UIMAD.WIDE.U32 UR4, UR6, 0x38e38e39, URZ ;  /* 0x38e38e39060478a5 */ /* 0x000fc8000f8e003f */
[----:B------:R-:W-:-:S04]  /*1e10*/  USHF.R.U32.HI UR4, URZ, 0x1, UR5 ;  /* 0x000000013f047899 */ /* 0x000fc80008011605 */
[----:B------:R-:W-:-:S06]  /*1e20*/  UIMAD UR6, UR4, -0x9, UR6 ;  /* 0xfffffff7040678a4 */ /* 0x000fcc000f8e0206 */
[----:B------:R-:W-:-:S04]  /*1e30*/  IMAD.U32 R3, RZ, RZ, UR6 ;  /* 0x00000006ff037e24 */ /* 0x000fc8000f8e00ff */
[----:B------:R-:W-:-:S04]  /*1e40*/  IMAD R0, R3, 0x8, R6 ;  /* 0x0000000803007824 */ /* 0x000fc800078e0206 */
[----:B------:R-:W-:-:S05]  /*1e50*/  VIADD R3, R0, 0x48 ;  /* 0x0000004800037836 */ /* 0x000fca0000000000 */
[----:B------:R-:W-:-:S04]  /*1e60*/  PRMT R3, R22, 0x654, R3 ;  /* 0x0000065416037816 */ /* 0x000fc80000000003 */
[----:B------:R2:W-:Y:S03]  /*1e70*/  SYNCS.ARRIVE.TRANS64.RED.A1T0 RZ, [R3+URZ], RZ ;  /* 0x000000ff03ff79a7 */ /* 0x0005e6000810043f */
.L_x_34:
[----:B------:R-:W-:Y:S05]  /*1e80*/  BSYNC B0 ;  /* 0x0000000000007941 */ /* 0x000fea0003800000 */
.L_x_33:
[----:B------:R-:W-:Y:S05]  /*1e90*/  @P1 BRA `(.L_x_31) ;  /* 0x0000000000041947 */ /* 0x000fea0003800000 */
[----:B------:R-:W-:Y:S01]  /*1ea0*/  BPT.TRAP 0x1 ;  /* 0x000000040000795c */ /* 0x000fe20000300000 */
.L_x_31:
[----:B------:R-:W3:Y:S01]  /*1eb0*/  LDC R6, c[0x0][0x288] ;  /* 0x0000a200ff067b82 */ /* 0x000ee20000000800 */
[--C-:B------:R-:W-:Y:S01]  /*1ec0*/  SHF.R.U32.HI R0, RZ, 0x2, R18.reuse ;  /* 0x00000002ff007819 */ /* 0x100fe20000011612 */
[----:B------:R-:W-:Y:S01]  /*1ed0*/  IMAD.SHL.U32 R61, R61, 0x40, RZ ;  /* 0x000000403d3d7824 */ /* 0x000fe200078e00ff */
[----:B01----:R-:W-:Y:S01]  /*1ee0*/  SHF.R.U32.HI R5, RZ, 0x7, R18 ;  /* 0x00000007ff057819 */ /* 0x003fe20000011612 */
[----:B------:R-:W-:Y:S01]  /*1ef0*/  UIADD3 UR39, UR40, UR39, URZ ;  /* 0x0000002728277290 */ /* 0x000fe2000fffe03f */
[----:B--2---:R-:W-:Y:S01]  /*1f00*/  LOP3.LUT R3, R0, 0x7, RZ, 0xc0, !PT ;  /* 0x0000000700037812 */ /* 0x004fe200078ec0ff */
[C---:B------:R-:W-:Y:S01]  /*1f10*/  IMAD.SHL.U32 R10, R18.reuse, 0x2, RZ ;  /* 0x00000002120a7824 */ /* 0x040fe200078e00ff */
[----:B------:R-:W-:Y:S01]  /*1f20*/  LOP3.LUT R0, R5, 0x1, RZ, 0xc0, !PT ;  /* 0x0000000105007812 */ /* 0x000fe200078ec0ff */
[----:B------:R-:W-:Y:S01]  /*1f30*/  UISETP.GT.U32.AND UP0, UPT, UR39, 0x8, UPT ;  /* 0x000000082700788c */ /* 0x000fe2000bf04070 */
[C---:B------:R-:W-:Y:S01]  /*1f40*/  LOP3.LUT R5, R18.reuse, 0x3, RZ, 0xc0, !PT ;  /* 0x0000000312057812 */ /* 0x040fe200078ec0ff */
[----:B------:R-:W-:Y:S01]  /*1f50*/  ULDC UR7, c[0x0][0x284] ;  /* 0x0000a10000077ab9 */ /* 0x000fe20000000800 */
[----:B------:R-:W-:Y:S01]  /*1f60*/  LOP3.LUT R4, R18, 0x60, RZ, 0xc0, !PT ;  /* 0x0000006012047812 */ /* 0x000fe200078ec0ff */
[----:B------:R-:W-:Y:S01]  /*1f70*/  IMAD.SHL.U32 R8, R0, 0x40, RZ ;  /* 0x0000004000087824 */ /* 0x000fe200078e00ff */
[----:B------:R-:W-:Y:S01]  /*1f80*/  UISETP.LT.U32.AND UP0, UPT, UR40, 0x9, UP0 ;  /* 0x000000092800788c */ /* 0x000fe20008701070 */
[----:B------:R-:W-:Y:S01]  /*1f90*/  SHF.R.S32.HI R15, RZ, 0x1f, R59 ;  /* 0x0000001fff0f7819 */ /* 0x000fe2000001143b */
[----:B------:R-:W-:Y:S01]  /*1fa0*/  UISETP.GE.U32.AND UP1, UPT, UR40, 0x9, UPT ;  /* 0x000000092800788c */ /* 0x000fe2000bf26070 */
[----:B------:R-:W-:Y:S01]  /*1fb0*/  SHF.R.U32.HI R4, RZ, 0x1, R4 ;  /* 0x00000001ff047819 */ /* 0x000fe20000011604 */
[----:B------:R-:W-:Y:S01]  /*1fc0*/  ULDC.64 UR8, c[0x0][0x5d0] ;  /* 0x0001740000087ab9 */ /* 0x000fe20000000a00 */
[C---:B------:R-:W-:Y:S01]  /*1fd0*/  LOP3.LUT R10, R61.reuse, 0x6, R10, 0xf8, !PT ;  /* 0x000000063d0a7812 */ /* 0x040fe200078ef80a */
[----:B------:R-:W-:Y:S01]  /*1fe0*/  UIMAD.WIDE.U32 UR4, UR39, 0x38e38e39, URZ ;  /* 0x38e38e39270478a5 */ /* 0x000fe2000f8e003f */
[--C-:B------:R-:W-:Y:S01]  /*1ff0*/  IADD3 R7, RZ, -R4, -R3.reuse ;  /* 0x80000004ff077210 */ /* 0x100fe20007ffe803 */
[----:B------:R-:W-:Y:S01]  /*2000*/  USEL UR6, URZ, 0x1, !UP0 ;  /* 0x000000013f067887 */ /* 0x000fe2000c000000 */
[----:B------:R-:W-:Y:S01]  /*2010*/  LOP3.LUT R3, R8, 0x40, R3, 0xe2, !PT ;  /* 0x0000004008037812 */ /* 0x000fe200078ee203 */
[C---:B------:R-:W-:Y:S01]  /*2020*/  IMAD.WIDE R8, R60.reuse, 0x80, RZ ;  /* 0x000000803c087825 */ /* 0x040fe200078e02ff */
[----:B---3--:R-:W-:Y:S01]  /*2030*/  ISETP.GE.AND P0, PT, R61, R6, PT ;  /* 0x000000063d00720c */ /* 0x008fe20003f06270 */
[----:B------:R-:W-:Y:S01]  /*2040*/  USHF.R.U32.HI UR4, URZ, 0x1, UR5 ;  /* 0x000000013f047899 */ /* 0x000fe20008011605 */
[----:B------:R-:W-:Y:S01]  /*2050*/  SHF.R.S32.HI R11, RZ, 0x1f, R10 ;  /* 0x0000001fff0b7819 */ /* 0x000fe2000001140a */
[----:B------:R-:W-:Y:S01]  /*2060*/  IMAD R12, R5, -0x2, R6 ;  /* 0xfffffffe050c7824 */ /* 0x000fe200078e0206 */
[----:B------:R-:W-:Y:S01]  /*2070*/  ULOP3.LUT UR38, UR38, UR6, URZ, 0x3c, !UPT ;  /* 0x0000000626267292 */ /* 0x000fe2000f8e3c3f */
[----:B------:R-:W-:Y:S01]  /*2080*/  IMAD.SHL.U32 R5, R60, 0x80, RZ ;  /* 0x000000803c057824 */ /* 0x000fe200078e00ff */
[----:B------:R-:W-:Y:S01]  /*2090*/  LOP3.LUT R73, R8, R3, R4, 0xfe, !PT ;  /* 0x0000000308497212 */ /* 0x000fe200078efe04 */
[----:B------:R-:W-:Y:S01]  /*20a0*/  IMAD R6, R15, UR8, RZ ;  /* 0x000000080f067c24 */ /* 0x000fe2000f8e02ff */
[----:B------:R-:W-:Y:S01]  /*20b0*/  UIMAD UR39, UR4, -0x9, UR39 ;  /* 0xfffffff7042778a4 */ /* 0x000fe2000f8e0227 */
[----:B------:R-:W-:Y:S01]  /*20c0*/  IMAD R0, R0, -0x40, R7 ;  /* 0xffffffc000007824 */ /* 0x000fe200078e0207 */
[----:B------:R-:W-:Y:S01]  /*20d0*/  ISETP.GE.OR P0, PT, R5, UR7, P0 ;  /* 0x0000000705007c0c */ /* 0x000fe20008706670 */
[C---:B------:R-:W-:Y:S01]  /*20e0*/  IMAD R13, R59.reuse, UR9, R6 ;  /* 0x000000093b0d7c24 */ /* 0x040fe2000f8e0206 */
[----:B------:R-:W-:Y:S01]  /*20f0*/  @UP1 ULOP3.LUT UR38, UR38, 0x1, UR4, 0x78, !UPT ;  /* 0x0000000126261892 */ /* 0x000fe2000f8e7804 */
[----:B------:R-:W-:Y:S01]  /*2100*/  IMAD.WIDE.U32 R6, R59, UR8, R10 ;  /* 0x000000083b067c25 */ /* 0x000fe2000f8e000a */
[----:B------:R-:W-:-:S03]  /*2110*/  IADD3 R3, -R5, UR7, R0 ;  /* 0x0000000705037c10 */ /* 0x000fc6000fffe100 */
[----:B------:R-:W-:Y:S02]  /*2120*/  IMAD.IADD R7, R7, 0x1, R13 ;  /* 0x0000000107077824 */ /* 0x000fe400078e020d */
[----:B------:R-:W-:Y:S02]  /*2130*/  IMAD.IADD R4, R12, 0x1, -R61 ;  /* 0x000000010c047824 */ /* 0x000fe400078e0a3d */
[----:B------:R-:W-:Y:S02]  /*2140*/  IMAD.MOV.U32 R0, RZ, RZ, -0x1 ;  /* 0xffffffffff007424 */ /* 0x000fe400078e00ff */
[----:B------:R-:W-:Y:S05]  /*2150*/  @P0 BRA `(.L_x_35) ;  /* 0x0000002000a40947 */ /* 0x000fea0003800000 */
[----:B------:R-:W0:Y:S01]  /*2160*/  LDC.64 R66, c[0x0][0x5c8] ;  /* 0x00017200ff427b82 */ /* 0x000e220000000a00 */
[----:B-----5:R-:W-:Y:S01]  /*2170*/  FSETP.NEU.AND P0, PT, R57, RZ, PT ;  /* 0x000000ff3900720b */ /* 0x020fe20003f0d000 */
[----:B------:R-:W-:Y:S01]  /*2180*/  BSSY B0, `(.L_x_35) ;  /* 0x0000226000007945 */ /* 0x000fe20003800000 */
[----:B------:R-:W-:-:S04]  /*2190*/  ISETP.GT.AND P2, PT, R4, RZ, PT ;  /* 0x000000ff0400720c */ /* 0x000fc80003f44270 */
[----:B------:R-:W-:Y:S01]  /*21a0*/  ISETP.GT.AND P1, PT, R3, RZ, P2 ;  /* 0x000000ff0300720c */ /* 0x000fe20001724270 */
[-C--:B0-----:R-:W-:Y:S02]  /*21b0*/  IMAD R12, R9, R66.reuse, RZ ;  /* 0x00000042090c7224 */ /* 0x081fe400078e02ff */
[----:B------:R-:W-:-:S04]  /*21c0*/  IMAD.WIDE.U32 R60, R73, R66, R6 ;  /* 0x00000042493c7225 */ /* 0x000fc800078e0006 */
[----:B------:R-:W-:-:S04]  /*21d0*/  IMAD R5, R73, R67, R12 ;  /* 0x0000004349057224 */ /* 0x000fc800078e020c */
[----:B------:R-:W-:Y:S01]  /*21e0*/  IMAD.IADD R75, R61, 0x1, R5 ;  /* 0x000000013d4b7824 */ /* 0x000fe200078e0205 */
[----:B------:R-:W-:Y:S06]  /*21f0*/  @!P0 BRA `(.L_x_36) ;  /* 0x0000001400e88947 */ /* 0x000fec0003800000 */
[----:B------:R-:W0:Y:S01]  /*2200*/  LDC.64 R64, c[0x0][0x5b8] ;  /* 0x00016e00ff407b82 */ /* 0x000e220000000a00 */
[----:B------:R-:W-:-:S07]  /*2210*/  ULDC.64 UR4, c[0x0][0x5c0] ;  /* 0x0001700000047ab9 */ /* 0x000fce0000000a00 */
[----:B------:R-:W1:Y:S08]  /*2220*/  LDC.64 R68, c[0x0][0x5b0] ;  /* 0x00016c00ff447b82 */ /* 0x000e700000000a00 */
[----:B------:R-:W2:Y:S01]  /*2230*/  LDC.64 R70, c[0x0][0x5a8] ;  /* 0x00016a00ff467b82 */ /* 0x000ea20000000a00 */
[-C--:B0-----:R-:W-:Y:S02]  /*2240*/  IMAD R6, R15, R64.reuse, RZ ;  /* 0x000000400f067224 */ /* 0x081fe400078e02ff */
[----:B------:R-:W-:-:S04]  /*2250*/  IMAD.WIDE.U32 R62, R59, R64, R10 ;  /* 0x000000403b3e7225 */ /* 0x000fc800078e000a */
[----:B------:R-:W-:Y:S02]  /*2260*/  IMAD R61, R59, R65, R6 ;  /* 0x000000413b3d7224 */ /* 0x000fe400078e0206 */
[-C--:B-1----:R-:W-:Y:S02]  /*2270*/  IMAD R8, R9, R68.reuse, RZ ;  /* 0x0000004409087224 */ /* 0x082fe400078e02ff */
[----:B------:R-:W-:Y:S02]  /*2280*/  IMAD.IADD R13, R63, 0x1, R61 ;  /* 0x000000013f0d7824 */ /* 0x000fe400078e023d */
[----:B------:R-:W-:Y:S02]  /*2290*/  IMAD.MOV.U32 R12, RZ, RZ, R62 ;  /* 0x000000ffff0c7224 */ /* 0x000fe400078e003e */
[C---:B------:R-:W-:Y:S02]  /*22a0*/  IMAD R65, R73.reuse, R69, R8 ;  /* 0x0000004549417224 */ /* 0x040fe400078e0208 */
[----:B------:R-:W-:-:S04]  /*22b0*/  IMAD.WIDE.U32 R6, R73, R68, R12 ;  /* 0x0000004449067225 */ /* 0x000fc800078e000c */
[----:B------:R-:W-:Y:S01]  /*22c0*/  IMAD.IADD R5, R7, 0x1, R65 ;  /* 0x0000000107057824 */ /* 0x000fe200078e0241 */
[----:B--2---:R-:W-:-:S04]  /*22d0*/  LEA R14, P0, R6, R70, 0x1 ;  /* 0x00000046060e7211 */ /* 0x004fc800078008ff */
[----:B------:R-:W-:-:S05]  /*22e0*/  LEA.HI.X R15, R6, R71, R5, 0x1, P0 ;  /* 0x00000047060f7211 */ /* 0x000fca00000f0c05 */
[----:B------:R0:W2:Y:S01]  /*22f0*/  @P1 LDG.E.LTC128B.U16 R5, desc[UR36][R14.64] ;  /* 0x000000240e051981 */ /* 0x0000a2000c1e1520 */
[----:B------:R-:W-:Y:S01]  /*2300*/  IMAD.WIDE.U32 R6, R73, R68, R10 ;  /* 0x0000004449067225 */ /* 0x000fe200078e000a */
[----:B------:R-:W-:Y:S03]  /*2310*/  BSSY B1, `(.L_x_37) ;  /* 0x0000013000017945 */ /* 0x000fe60003800000 */
[----:B------:R-:W-:Y:S02]  /*2320*/  IMAD.IADD R7, R65, 0x1, R7 ;  /* 0x0000000141077824 */ /* 0x000fe400078e0207 */
[----:B------:R-:W-:Y:S01]  /*2330*/  IMAD.WIDE.U32 R20, R59, R64, R6 ;  /* 0x000000403b147225 */ /* 0x000fe200078e0006 */
[----:B0-----:R-:W-:-:S03]  /*2340*/  SHF.L.U64.HI R15, R68, 0x3, R69 ;  /* 0x00000003440f7819 */ /* 0x001fc60000010245 */
[----:B------:R-:W-:Y:S01]  /*2350*/  IMAD.IADD R7, R61, 0x1, R21 ;  /* 0x000000013d077824 */ /* 0x000fe200078e0215 */
[----:B------:R-:W-:Y:S01]  /*2360*/  LEA R6, P4, R20, R70, 0x1 ;  /* 0x0000004614067211 */ /* 0x000fe200078808ff */
[----:B------:R-:W-:-:S03]  /*2370*/  IMAD.SHL.U32 R14, R68, 0x8, RZ ;  /* 0x00000008440e7824 */ /* 0x000fc600078e00ff */
[----:B------:R-:W-:Y:S01]  /*2380*/  LEA.HI.X R7, R20, R71, R7, 0x1, P4 ;  /* 0x0000004714077211 */ /* 0x000fe200020f0c07 */
[----:B--2---:R-:W-:-:S04]  /*2390*/  IMAD.U32 R8, R5, 0x10000, RZ ;  /* 0x0001000005087824 */ /* 0x004fc800078e00ff */
[----:B------:R-:W-:Y:S01]  /*23a0*/  FMUL R9, R8, R57 ;  /* 0x0000003908097220 */ /* 0x000fe20000400000 */
[----:B------:R-:W-:-:S03]  /*23b0*/  LEA R8, P0, R60, UR4, 0x1 ;  /* 0x000000043c087c11 */ /* 0x000fc6000f8008ff */
[----:B------:R-:W-:Y:S01]  /*23c0*/  FFMA R24, R24, R56, R9 ;  /* 0x0000003818187223 */ /* 0x000fe20000000009 */
[----:B------:R-:W-:Y:S02]  /*23d0*/  LEA.HI.X R9, R60, UR5, R75, 0x1, P0 ;  /* 0x000000053c097c11 */ /* 0x000fe400080f0c4b */
[----:B------:R-:W-:Y:S02]  /*23e0*/  ISETP.GT.AND P0, PT, R4, 0x1, PT ;  /* 0x000000010400780c */ /* 0x000fe40003f04270 */
[----:B------:R-:W-:Y:S02]  /*23f0*/  F2FP.BF16.F32.PACK_AB R24, RZ, R24 ;  /* 0x00000018ff18723e */ /* 0x000fe400000010ff */
[----:B------:R-:W-:-:S03]  /*2400*/  ISETP.GT.AND P3, PT, R3, RZ, P0 ;  /* 0x000000ff0300720c */ /* 0x000fc60000764270 */
[----:B------:R0:W-:Y:S10]  /*2410*/  @P1 STG.E.U16 desc[UR36][R8.64], R24 ;  /* 0x0000001808001986 */ /* 0x0001f4000c101524 */
[----:B------:R-:W-:Y:S05]  /*2420*/  @!P3 BRA `(.L_x_38) ;  /* 0x000000000004b947 */ /* 0x000fea0003800000 */
[----:B------:R1:W5:Y:S02]  /*2430*/  LDG.E.LTC128B.U16 R5, desc[UR36][R6.64+0x2] ;  /* 0x0000022406057981 */ /* 0x000364000c1e1520 */
.L_x_38:
[----:B------:R-:W-:Y:S05]  /*2440*/  BSYNC B1 ;  /* 0x0000000000017941 */ /* 0x000fea0003800000 */
.L_x_37:
[----:B-----5:R-:W-:Y:S01]  /*2450*/  IMAD.U32 R12, R5, 0x10000, RZ ;  /* 0x00010000050c7824 */ /* 0x020fe200078e00ff */
[----:B------:R-:W-:Y:S01]  /*2460*/  ISETP.GT.AND P2, PT, R3, 0x8, P2 ;  /* 0x000000080300780c */ /* 0x000fe20001744270 */
[----:B------:R-:W-:Y:S01]  /*2470*/  IMAD.WIDE.U32 R20, R73, R68, R14 ;  /* 0x0000004449147225 */ /* 0x000fe200078e000e */
[----:B0-----:R-:W-:-:S03]  /*2480*/  PRMT R24, R5, 0x7610, R24 ;  /* 0x0000761005187816 */ /* 0x001fc60000000018 */
[----:B------:R-:W-:Y:S01]  /*2490*/  FMUL R12, R12, R57 ;  /* 0x000000390c0c7220 */ /* 0x000fe20000400000 */
[----:B------:R-:W-:Y:S01]  /*24a0*/  IMAD.IADD R65, R65, 0x1, R21 ;  /* 0x0000000141417824 */ /* 0x000fe200078e0215 */
[----:B------:R-:W-:Y:S02]  /*24b0*/  IADD3 R62, P1, R62, R20, RZ ;  /* 0x000000143e3e7210 */ /* 0x000fe40007f3e0ff */
[----:B------:R-:W-:-:S03]  /*24c0*/  FFMA R12, R25, R56, R12 ;  /* 0x00000038190c7223 */ /* 0x000fc6000000000c */
[----:B------:R-:W-:Y:S02]  /*24d0*/  IMAD.X R13, R65, 0x1, R13, P1 ;  /* 0x00000001410d7824 */ /* 0x000fe400008e060d */
[----:B------:R-:W-:Y:S02]  /*24e0*/  F2FP.BF16.F32.PACK_AB R12, RZ, R12 ;  /* 0x0000000cff0c723e */ /* 0x000fe400000010ff */
[----:B------:R-:W-:Y:S02]  /*24f0*/  LEA R14, P1, R62, R70, 0x1 ;  /* 0x000000463e0e7211 */ /* 0x000fe400078208ff */
[----:B------:R-:W-:Y:S02]  /*2500*/  PRMT R21, R12, 0x7610, R21 ;  /* 0x000076100c157816 */ /* 0x000fe40000000015 */
[----:B------:R-:W-:-:S03]  /*2510*/  LEA.HI.X R15, R62, R71, R13, 0x1, P1 ;  /* 0x000000473e0f7211 */ /* 0x000fc600008f0c0d */
[----:B------:R0:W-:Y:S04]  /*2520*/  @P3 STG.E.U16 desc[UR36][R8.64+0x2], R21 ;  /* 0x0000021508003986 */ /* 0x0001e8000c101524 */
[----:B------:R-:W2:Y:S01]  /*2530*/  @P2 LDG.E.LTC128B.U16 R24, desc[UR36][R14.64] ;  /* 0x000000240e182981 */ /* 0x000ea2000c1e1520 */
[----:B------:R-:W-:Y:S01]  /*2540*/  IADD3 R20, P1, R10, R20, RZ ;  /* 0x000000140a147210 */ /* 0x000fe20007f3e0ff */
[----:B------:R-:W-:Y:S01]  /*2550*/  BSSY B1, `(.L_x_39) ;  /* 0x0000011000017945 */ /* 0x000fe20003800000 */
[C---:B------:R-:W-:Y:S02]  /*2560*/  SHF.L.U64.HI R13, R66.reuse, 0x4, R67 ;  /* 0x00000004420d7819 */ /* 0x040fe40000010243 */
[----:B------:R-:W-:Y:S01]  /*2570*/  ISETP.GT.AND P0, PT, R3, 0x8, P0 ;  /* 0x000000080300780c */ /* 0x000fe20000704270 */
[----:B0-----:R-:W-:Y:S01]  /*2580*/  IMAD.X R21, R11, 0x1, R65, P1 ;  /* 0x000000010b157824 */ /* 0x001fe200008e0641 */
[----:B------:R-:W-:Y:S01]  /*2590*/  LEA R12, P1, R66, R8, 0x4 ;  /* 0x00000008420c7211 */ /* 0x000fe200078220ff */
[----:B------:R-:W-:-:S04]  /*25a0*/  IMAD.WIDE.U32 R20, R59, R64, R20 ;  /* 0x000000403b147225 */ /* 0x000fc800078e0014 */
[----:B------:R-:W-:Y:S02]  /*25b0*/  IMAD.X R13, R13, 0x1, R9, P1 ;  /* 0x000000010d0d7824 */ /* 0x000fe400008e0609 */
[----:B------:R-:W-:Y:S02]  /*25c0*/  IMAD.IADD R11, R61, 0x1, R21 ;  /* 0x000000013d0b7824 */ /* 0x000fe400078e0215 */
[----:B--2---:R-:W-:-:S04]  /*25d0*/  IMAD.U32 R10, R24, 0x10000, RZ ;  /* 0x00010000180a7824 */ /* 0x004fc800078e00ff */
[----:B------:R-:W-:Y:S01]  /*25e0*/  FMUL R5, R10, R57 ;  /* 0x000000390a057220 */ /* 0x000fe20000400000 */
[----:B------:R-:W-:-:S03]  /*25f0*/  LEA R10, P3, R20, R70, 0x1 ;  /* 0x00000046140a7211 */ /* 0x000fc600078608ff */
[----:B------:R-:W-:Y:S01]  /*2600*/  FFMA R5, R26, R56, R5 ;  /* 0x000000381a057223 */ /* 0x000fe20000000005 */
[----:B------:R-:W-:-:S04]  /*2610*/  LEA.HI.X R11, R20, R71, R11, 0x1, P3 ;  /* 0x00000047140b7211 */ /* 0x000fc800018f0c0b */
[----:B------:R-:W-:-:S05]  /*2620*/  F2FP.BF16.F32.PACK_AB R5, RZ, R5 ;  /* 0x00000005ff05723e */ /* 0x000fca00000010ff */
[----:B------:R0:W-:Y:S01]  /*2630*/  @P2 STG.E.U16 desc[UR36][R12.64], R5 ;  /* 0x000000050c002986 */ /* 0x0001e2000c101524 */
[----:B------:R-:W-:Y:S05]  /*2640*/  @!P0 BRA `(.L_x_40) ;  /* 0x0000000000048947 */ /* 0x000fea0003800000 */
[----:B------:R2:W5:Y:S02]  /*2650*/  LDG.E.LTC128B.U16 R24, desc[UR36][R10.64+0x2] ;  /* 0x000002240a187981 */ /* 0x000564000c1e1520 */
.L_x_40:
[----:B------:R-:W-:Y:S05]  /*2660*/  BSYNC B1 ;  /* 0x0000000000017941 */ /* 0x000fea0003800000 */
.L_x_39:
[----:B-----5:R-:W-:Y:S01]  /*2670*/  IMAD.U32 R14, R24, 0x10000, RZ ;  /* 0x00010000180e7824 */ /* 0x020fe200078e00ff */
[----:B------:R-:W-:Y:S01]  /*2680*/  ISETP.GT.AND P1, PT, R4, 0x8, PT ;  /* 0x000000080400780c */ /* 0x000fe20003f24270 */
[----:B------:R-:W-:Y:S02]  /*2690*/  BSSY B1, `(.L_x_41) ;  /* 0x0000008000017945 */ /* 0x000fe40003800000 */
[----:B------:R-:W-:Y:S01]  /*26a0*/  FMUL R14, R14, R57 ;  /* 0x000000390e0e7220 */ /* 0x000fe20000400000 */
[----:B------:R-:W-:-:S03]  /*26b0*/  ISETP.GT.AND P2, PT, R3, RZ, P1 ;  /* 0x000000ff0300720c */ /* 0x000fc60000f44270 */
[----:B------:R-:W-:-:S05]  /*26c0*/  FFMA R14, R27, R56, R14 ;  /* 0x000000381b0e7223 */ /* 0x000fca000000000e */
[----:B------:R-:W-:-:S05]  /*26d0*/  F2FP.BF16.F32.PACK_AB R14, RZ, R14 ;  /* 0x0000000eff0e723e */ /* 0x000fca00000010ff */
[----:B------:R3:W-:Y:S01]  /*26e0*/  @P0 STG.E.U16 desc[UR36][R12.64+0x2], R14 ;  /* 0x0000020e0c000986 */ /* 0x0007e2000c101524 */
[----:B------:R-:W-:Y:S05]  /*26f0*/  @!P2 BRA `(.L_x_42) ;  /* 0x000000000004a947 */ /* 0x000fea0003800000 */
[----:B------:R4:W5:Y:S02]  /*2700*/  LDG.E.LTC128B.U16 R24, desc[UR36][R6.64+0x10] ;  /* 0x0000102406187981 */ /* 0x000964000c1e1520 */
.L_x_42:
[----:B------:R-:W-:Y:S05]  /*2710*/  BSYNC B1 ;  /* 0x0000000000017941 */ /* 0x000fea0003800000 */
.L_x_41:
[----:B---3-5:R-:W-:Y:S01]  /*2720*/  IMAD.U32 R14, R24, 0x10000, RZ ;  /* 0x00010000180e7824 */ /* 0x028fe200078e00ff */
[----:B------:R-:W-:Y:S01]  /*2730*/  ISETP.GT.AND P0, PT, R4, 0x9, PT ;  /* 0x000000090400780c */ /* 0x000fe20003f04270 */
[----:B------:R-:W-:Y:S02]  /*2740*/  BSSY B1, `(.L_x_43) ;  /* 0x0000008000017945 */ /* 0x000fe40003800000 */
[----:B0-----:R-:W-:Y:S01]  /*2750*/  FMUL R5, R14, R57 ;  /* 0x000000390e057220 */ /* 0x001fe20000400000 */
[----:B------:R-:W-:-:S03]  /*2760*/  ISETP.GT.AND P3, PT, R3, RZ, P0 ;  /* 0x000000ff0300720c */ /* 0x000fc60000764270 */
[----:B------:R-:W-:-:S05]  /*2770*/  FFMA R5, R28, R56, R5 ;  /* 0x000000381c057223 */ /* 0x000fca0000000005 */
[----:B------:R-:W-:-:S05]  /*2780*/  F2FP.BF16.F32.PACK_AB R5, RZ, R5 ;  /* 0x00000005ff05723e */ /* 0x000fca00000010ff */
[----:B------:R0:W-:Y:S01]  /*2790*/  @P2 STG.E.U16 desc[UR36][R8.64+0x10], R5 ;  /* 0x0000100508002986 */ /* 0x0001e2000c101524 */
[----:B------:R-:W-:Y:S05]  /*27a0*/  @!P3 BRA `(.L_x_44) ;  /* 0x000000000004b947 */ /* 0x000fea0003800000 */
[----:B------:R3:W5:Y:S02]  /*27b0*/  LDG.E.LTC128B.U16 R24, desc[UR36][R6.64+0x12] ;  /* 0x0000122406187981 */ /* 0x000764000c1e1520 */
.L_x_44:
[----:B------:R-:W-:Y:S05]  /*27c0*/  BSYNC B1 ;  /* 0x0000000000017941 */ /* 0x000fea0003800000 */
.L_x_43:
[----:B-----5:R-:W-:Y:S01]  /*27d0*/  IMAD.U32 R14, R24, 0x10000, RZ ;  /* 0x00010000180e7824 */ /* 0x020fe200078e00ff */
[----:B------:R-:W-:Y:S01]  /*27e0*/  ISETP.GT.AND P1, PT, R3, 0x8, P1 ;  /* 0x000000080300780c */ /* 0x000fe20000f24270 */
[----:B------:R-:W-:Y:S02]  /*27f0*/  BSSY B1, `(.L_x_45) ;  /* 0x0000007000017945 */ /* 0x000fe40003800000 */
[----:B------:R-:W-:-:S04]  /*2800*/  FMUL R14, R14, R57 ;  /* 0x000000390e0e7220 */ /* 0x000fc80000400000 */
[----:B------:R-:W-:-:S05]  /*2810*/  FFMA R14, R29, R56, R14 ;  /* 0x000000381d0e7223 */ /* 0x000fca000000000e */
[----:B------:R-:W-:-:S05]  /*2820*/  F2FP.BF16.F32.PACK_AB R14, RZ, R14 ;  /* 0x0000000eff0e723e */ /* 0x000fca00000010ff */
[----:B------:R0:W-:Y:S01]  /*2830*/  @P3 STG.E.U16 desc[UR36][R8.64+0x12], R14 ;  /* 0x0000120e08003986 */ /* 0x0001e2000c101524 */
[----:B------:R-:W-:Y:S05]  /*2840*/  @!P1 BRA `(.L_x_46) ;  /* 0x0000000000049947 */ /* 0x000fea0003800000 */
[----:B------:R0:W5:Y:S02]  /*2850*/  LDG.E.LTC128B.U16 R24, desc[UR36][R10.64+0x10] ;  /* 0x000010240a187981 */ /* 0x000164000c1e1520 */
.L_x_46:
[----:B------:R-:W-:Y:S05]  /*2860*/  BSYNC B1 ;  /* 0x0000000000017941 */ /* 0x000fea0003800000 */
.L_x_45:
[----:B0----5:R-:W-:Y:S01]  /*2870*/  IMAD.U32 R14, R24, 0x10000, RZ ;  /* 0x00010000180e7824 */ /* 0x021fe200078e00ff */
        /* <DEDUP_REMOVED lines=8> */
.L_x_48:
[----:B------:R-:W-:Y:S05]  /*2900*/  BSYNC B1 ;  /* 0x0000000000017941 */ /* 0x000fea0003800000 */
.L_x_47:
        /* <DEDUP_REMOVED lines=10> */
.L_x_50:
[----:B------:R-:W-:Y:S05]  /*29b0*/  BSYNC B1 ;  /* 0x0000000000017941 */ /* 0x000fea0003800000 */
.L_x_49:
[----:B0----5:R-:W-:Y:S01]  /*29c0*/  IMAD.U32 R14, R24, 0x10000, RZ ;  /* 0x00010000180e7824 */ /* 0x021fe200078e00ff */
        /* <DEDUP_REMOVED lines=9> */
.L_x_52:
[----:B------:R-:W-:Y:S05]  /*2a60*/  BSYNC B1 ;  /* 0x0000000000017941 */ /* 0x000fea0003800000 */
.L_x_51:
        /* <DEDUP_REMOVED lines=9> */
.L_x_54:
[----:B------:R-:W-:Y:S05]  /*2b00*/  BSYNC B1 ;  /* 0x0000000000017941 */ /* 0x000fea0003800000 */
.L_x_53:
        /* <DEDUP_REMOVED lines=9> */
.L_x_56:
[----:B------:R-:W-:Y:S05]  /*2ba0*/  BSYNC B1 ;  /* 0x0000000000017941 */ /* 0x000fea0003800000 */
.L_x_55:
        /* <DEDUP_REMOVED lines=10> */
.L_x_58:
[----:B------:R-:W-:Y:S05]  /*2c50*/  BSYNC B1 ;  /* 0x0000000000017941 */ /* 0x000fea0003800000 */
.L_x_57:
        /* <DEDUP_REMOVED lines=10> */
.L_x_60:
[----:B------:R-:W-:Y:S05]  /*2d00*/  BSYNC B1 ;  /* 0x0000000000017941 */ /* 0x000fea0003800000 */
.L_x_59:
        /* <DEDUP_REMOVED lines=9> */
.L_x_62:
[----:B------:R-:W-:Y:S05]  /*2da0*/  BSYNC B1 ;  /* 0x0000000000017941 */ /* 0x000fea0003800000 */
.L_x_61:
        /* <DEDUP_REMOVED lines=9> */
.L_x_64:
[----:B------:R-:W-:Y:S05]  /*2e40*/  BSYNC B1 ;  /* 0x0000000000017941 */ /* 0x000fea0003800000 */
.L_x_63:
        /* <DEDUP_REMOVED lines=10> */
.L_x_66:
[----:B------:R-:W-:Y:S05]  /*2ef0*/  BSYNC B1 ;  /* 0x0000000000017941 */ /* 0x000fea0003800000 */
.L_x_65:
        /* <DEDUP_REMOVED lines=10> */
.L_x_68:
[----:B------:R-:W-:Y:S05]  /*2fa0*/  BSYNC B1 ;  /* 0x0000000000017941 */ /* 0x000fea0003800000 */
.L_x_67:
        /* <DEDUP_REMOVED lines=9> */
.L_x_70:
[----:B------:R-:W-:Y:S05]  /*3040*/  BSYNC B1 ;  /* 0x0000000000017941 */ /* 0x000fea0003800000 */
.L_x_69:
        /* <DEDUP_REMOVED lines=9> */
.L_x_72:
[----:B------:R-:W-:Y:S05]  /*30e0*/  BSYNC B1 ;  /* 0x0000000000017941 */ /* 0x000fea0003800000 */
.L_x_71:
        /* <DEDUP_REMOVED lines=10> */
.L_x_74:
[----:B------:R-:W-:Y:S05]  /*3190*/  BSYNC B1 ;  /* 0x0000000000017941 */ /* 0x000fea0003800000 */
.L_x_73:
        /* <DEDUP_REMOVED lines=10> */
.L_x_76:
[----:B------:R-:W-:Y:S05]  /*3240*/  BSYNC B1 ;  /* 0x0000000000017941 */ /* 0x000fea0003800000 */
.L_x_75:
        /* <DEDUP_REMOVED lines=9> */
.L_x_78:
[----:B------:R-:W-:Y:S05]  /*32e0*/  BSYNC B1 ;  /* 0x0000000000017941 */ /* 0x000fea0003800000 */
.L_x_77:
        /* <DEDUP_REMOVED lines=9> */
.L_x_80:
[----:B------:R-:W-:Y:S05]  /*3380*/  BSYNC B1 ;  /* 0x0000000000017941 */ /* 0x000fea0003800000 */
.L_x_79:
        /* <DEDUP_REMOVED lines=10> */
.L_x_82:
[----:B------:R-:W-:Y:S05]  /*3430*/  BSYNC B1 ;  /* 0x0000000000017941 */ /* 0x000fea0003800000 */
.L_x_81:
        /* <DEDUP_REMOVED lines=10> */
.L_x_84:
[----:B------:R-:W-:Y:S05]  /*34e0*/  BSYNC B1 ;  /* 0x0000000000017941 */ /* 0x000fea0003800000 */
.L_x_83:
        /* <DEDUP_REMOVED lines=9> */
.L_x_86:
[----:B------:R-:W-:Y:S05]  /*3580*/  BSYNC B1 ;  /* 0x0000000000017941 */ /* 0x000fea0003800000 */
.L_x_85:
        /* <DEDUP_REMOVED lines=9> */
.L_x_88:
[----:B------:R-:W-:Y:S05]  /*3620*/  BSYNC B1 ;  /* 0x0000000000017941 */ /* 0x000fea0003800000 */
.L_x_87:
        /* <DEDUP_REMOVED lines=10> */
.L_x_90:
[----:B------:R-:W-:Y:S05]  /*36d0*/  BSYNC B1 ;  /* 0x0000000000017941 */ /* 0x000fea0003800000 */
.L_x_89:
[----:B0----5:R-:W-:Y:S01]  /*36e0*/  IMAD.U32 R14, R24, 0x10000, RZ ;  /* 0x00010000180e7824 */ /* 0x021fe200078e00ff */
[----:B------:R-:W-:Y:S01]  /*36f0*/  ISETP.GT.AND P0, PT, R4, 0x39, PT ;  /* 0x000000390400780c */ /* 0x000fe20003f04270 */
[----:B------:R-:W-:Y:S01]  /*3700*/  @P2 IMAD.MOV.U32 R4, RZ, RZ, R8 ;  /* 0x000000ffff042224 */ /* 0x000fe200078e0008 */
[----:B------:R-:W-:Y:S01]  /*3710*/  BSSY B1, `(.L_x_91) ;  /* 0x000000a000017945 */ /* 0x000fe20003800000 */
[----:B------:R-:W-:Y:S01]  /*3720*/  FMUL R5, R14, R57 ;  /* 0x000000390e057220 */ /* 0x000fe20000400000 */
[----:B------:R-:W-:-:S03]  /*3730*/  ISETP.GT.AND P3, PT, R3, RZ, P0 ;  /* 0x000000ff0300720c */ /* 0x000fc60000764270 */
[----:B------:R-:W-:-:S05]  /*3740*/  FFMA R5, R52, R56, R5 ;  /* 0x0000003834057223 */ /* 0x000fca0000000005 */
[----:B------:R-:W-:-:S04]  /*3750*/  F2FP.BF16.F32.PACK_AB R5, RZ, R5 ;  /* 0x00000005ff05723e */ /* 0x000fc800000010ff */
[----:B------:R-:W-:Y:S01]  /*3760*/  PRMT R14, R5, 0x7610, R14 ;  /* 0x00007610050e7816 */ /* 0x000fe2000000000e */
[----:B------:R-:W-:-:S05]  /*3770*/  @P2 IMAD.MOV.U32 R5, RZ, RZ, R9 ;  /* 0x000000ffff052224 */ /* 0x000fca00078e0009 */
[----:B------:R0:W-:Y:S01]  /*3780*/  @P2 STG.E.U16 desc[UR36][R4.64+0x70], R14 ;  /* 0x0000700e04002986 */ /* 0x0001e2000c101524 */
[----:B------:R-:W-:Y:S05]  /*3790*/  @!P3 BRA `(.L_x_92) ;  /* 0x000000000004b947 */ /* 0x000fea0003800000 */
[----:B------:R0:W5:Y:S02]  /*37a0*/  LDG.E.LTC128B.U16 R24, desc[UR36][R6.64+0x72] ;  /* 0x0000722406187981 */ /* 0x000164000c1e1520 */
.L_x_92:
[----:B------:R-:W-:Y:S05]  /*37b0*/  BSYNC B1 ;  /* 0x0000000000017941 */ /* 0x000fea0003800000 */
.L_x_91:
        /* <DEDUP_REMOVED lines=9> */
.L_x_94:
[----:B------:R-:W-:Y:S05]  /*3850*/  BSYNC B1 ;  /* 0x0000000000017941 */ /* 0x000fea0003800000 */
.L_x_93:
[----:B0----5:R-:W-:Y:S01]  /*3860*/  IMAD.U32 R4, R24, 0x10000, RZ ;  /* 0x0001000018047824 */ /* 0x021fe200078e00ff */
[----:B------:R-:W-:Y:S01]  /*3870*/  ISETP.GT.AND P0, PT, R3, 0x8, P0 ;  /* 0x000000080300780c */ /* 0x000fe20000704270 */
[----:B------:R-:W-:Y:S02]  /*3880*/  BSSY B1, `(.L_x_95) ;  /* 0x000000a000017945 */ /* 0x000fe40003800000 */
[----:B------:R-:W-:Y:S01]  /*3890*/  FMUL R5, R4, R57 ;  /* 0x0000003904057220 */ /* 0x000fe20000400000 */
[----:B------:R-:W-:-:S03]  /*38a0*/  @P1 IMAD.MOV.U32 R4, RZ, RZ, R12 ;  /* 0x000000ffff041224 */ /* 0x000fc600078e000c */
[----:B------:R-:W-:-:S05]  /*38b0*/  FFMA R5, R54, R56, R5 ;  /* 0x0000003836057223 */ /* 0x000fca0000000005 */
[----:B------:R-:W-:-:S04]  /*38c0*/  F2FP.BF16.F32.PACK_AB R5, RZ, R5 ;  /* 0x00000005ff05723e */ /* 0x000fc800000010ff */
[----:B-1-34-:R-:W-:Y:S01]  /*38d0*/  PRMT R6, R5, 0x7610, R6 ;  /* 0x0000761005067816 */ /* 0x01afe20000000006 */
[----:B------:R-:W-:-:S05]  /*38e0*/  @P1 IMAD.MOV.U32 R5, RZ, RZ, R13 ;  /* 0x000000ffff051224 */ /* 0x000fca00078e000d */
[----:B------:R0:W-:Y:S01]  /*38f0*/  @P1 STG.E.U16 desc[UR36][R4.64+0x70], R6 ;  /* 0x0000700604001986 */ /* 0x0001e2000c101524 */
[----:B------:R-:W-:Y:S05]  /*3900*/  @!P0 BRA `(.L_x_96) ;  /* 0x0000000000048947 */ /* 0x000fea0003800000 */
[----:B------:R1:W5:Y:S02]  /*3910*/  LDG.E.LTC128B.U16 R24, desc[UR36][R10.64+0x72] ;  /* 0x000072240a187981 */ /* 0x000364000c1e1520 */
.L_x_96:
[----:B------:R-:W-:Y:S05]  /*3920*/  BSYNC B1 ;  /* 0x0000000000017941 */ /* 0x000fea0003800000 */
.L_x_95:
[----:B------:R-:W-:Y:S05]  /*3930*/  @!P0 BRA `(.L_x_97) ;  /* 0x0000000800a88947 */ /* 0x000fea0003800000 */
[----:B-----5:R-:W-:-:S04]  /*3940*/  IMAD.U32 R24, R24, 0x10000, RZ ;  /* 0x0001000018187824 */ /* 0x020fc800078e00ff */
[----:B------:R-:W-:-:S04]  /*3950*/  FMUL R24, R24, R57 ;  /* 0x0000003918187220 */ /* 0x000fc80000400000 */
[----:B------:R-:W-:-:S05]  /*3960*/  FFMA R24, R55, R56, R24 ;  /* 0x0000003837187223 */ /* 0x000fca0000000018 */
[----:B------:R-:W-:-:S05]  /*3970*/  F2FP.BF16.F32.PACK_AB R24, RZ, R24 ;  /* 0x00000018ff18723e */ /* 0x000fca00000010ff */
[----:B------:R3:W-:Y:S01]  /*3980*/  STG.E.U16 desc[UR36][R12.64+0x72], R24 ;  /* 0x000072180c007986 */ /* 0x0007e2000c101524 */
[----:B------:R-:W-:Y:S05]  /*3990*/  BRA `(.L_x_97) ;  /* 0x0000000800907947 */ /* 0x000fea0003800000 */
.L_x_36:
[----:B------:R-:W-:Y:S01]  /*39a0*/  ISETP.GT.AND P0, PT, R4, 0x1, PT ;  /* 0x000000010400780c */ /* 0x000fe20003f04270 */
[----:B------:R-:W-:Y:S01]  /*39b0*/  ULDC.64 UR4, c[0x0][0x5c0] ;  /* 0x0001700000047ab9 */ /* 0x000fe20000000a00 */
[-C--:B------:R-:W-:Y:S01]  /*39c0*/  FMUL R24, R24, R56.reuse ;  /* 0x0000003818187220 */ /* 0x080fe20000400000 */
[-C--:B------:R-:W-:Y:S01]  /*39d0*/  FMUL R25, R25, R56.reuse ;  /* 0x0000003819197220 */ /* 0x080fe20000400000 */
[----:B------:R-:W-:Y:S01]  /*39e0*/  ISETP.GT.AND P3, PT, R3, RZ, P0 ;  /* 0x000000ff0300720c */ /* 0x000fe20000764270 */
[-C--:B------:R-:W-:Y:S01]  /*39f0*/  FMUL R26, R26, R56.reuse ;  /* 0x000000381a1a7220 */ /* 0x080fe20000400000 */
[----:B------:R-:W-:Y:S01]  /*3a00*/  LEA R6, P4, R60, UR4, 0x1 ;  /* 0x000000043c067c11 */ /* 0x000fe2000f8808ff */
[----:B------:R-:W-:Y:S01]  /*3a10*/  FMUL R27, R27, R56 ;  /* 0x000000381b1b7220 */ /* 0x000fe20000400000 */
[----:B------:R-:W-:Y:S01]  /*3a20*/  F2FP.BF16.F32.PACK_AB R24, RZ, R24 ;  /* 0x00000018ff18723e */ /* 0x000fe200000010ff */
[-C--:B------:R-:W-:Y:S01]  /*3a30*/  FMUL R28, R28, R56.reuse ;  /* 0x000000381c1c7220 */ /* 0x080fe20000400000 */
[----:B------:R-:W-:Y:S01]  /*3a40*/  LEA.HI.X R7, R60, UR5, R75, 0x1, P4 ;  /* 0x000000053c077c11 */ /* 0x000fe2000a0f0c4b */
[-C--:B------:R-:W-:Y:S01]  /*3a50*/  FMUL R29, R29, R56.reuse ;  /* 0x000000381d1d7220 */ /* 0x080fe20000400000 */
[----:B------:R-:W-:Y:S01]  /*3a60*/  F2FP.BF16.F32.PACK_AB R25, RZ, R25 ;  /* 0x00000019ff19723e */ /* 0x000fe200000010ff */
[-C--:B------:R-:W-:Y:S01]  /*3a70*/  FMUL R30, R30, R56.reuse ;  /* 0x000000381e1e7220 */ /* 0x080fe20000400000 */
[----:B------:R-:W-:Y:S01]  /*3a80*/  SHF.L.U64.HI R67, R66, 0x4, R67 ;  /* 0x0000000442437819 */ /* 0x000fe20000010243 */
[----:B------:R-:W-:Y:S01]  /*3a90*/  @P1 STG.E.U16 desc[UR36][R6.64], R24 ;  /* 0x0000001806001986 */ /* 0x000fe2000c101524 */
[----:B------:R-:W-:Y:S01]  /*3aa0*/  ISETP.GT.AND P1, PT, R4, 0x8, PT ;  /* 0x000000080400780c */ /* 0x000fe20003f24270 */
[----:B------:R-:W-:Y:S01]  /*3ab0*/  FMUL R31, R31, R56 ;  /* 0x000000381f1f7220 */ /* 0x000fe20000400000 */
[C---:B------:R-:W-:Y:S01]  /*3ac0*/  ISETP.GT.AND P4, PT, R3.reuse, 0x8, P0 ;  /* 0x000000080300780c */ /* 0x040fe20000784270 */
[----:B------:R-:W-:Y:S01]  /*3ad0*/  @P3 STG.E.U16 desc[UR36][R6.64+0x2], R25 ;  /* 0x0000021906003986 */ /* 0x000fe2000c101524 */
[----:B------:R-:W-:Y:S01]  /*3ae0*/  LEA R8, P3, R66, R6, 0x4 ;  /* 0x0000000642087211 */ /* 0x000fe200078620ff */
[-C--:B------:R-:W-:Y:S01]  /*3af0*/  FMUL R32, R32, R56.reuse ;  /* 0x0000003820207220 */ /* 0x080fe20000400000 */
[----:B------:R-:W-:Y:S01]  /*3b00*/  ISETP.GT.AND P2, PT, R3, 0x8, P2 ;  /* 0x000000080300780c */ /* 0x000fe20001744270 */
[-C--:B------:R-:W-:Y:S01]  /*3b10*/  FMUL R33, R33, R56.reuse ;  /* 0x0000003821217220 */ /* 0x080fe20000400000 */
[----:B------:R-:W-:Y:S01]  /*3b20*/  ISETP.GT.AND P0, PT, R4, 0x9, PT ;  /* 0x000000090400780c */ /* 0x000fe20003f04270 */
[----:B------:R-:W-:Y:S01]  /*3b30*/  IMAD.X R9, R67, 0x1, R7, P3 ;  /* 0x0000000143097824 */ /* 0x000fe200018e0607 */
[C---:B------:R-:W-:Y:S01]  /*3b40*/  ISETP.GT.AND P5, PT, R3.reuse, RZ, P1 ;  /* 0x000000ff0300720c */ /* 0x040fe20000fa4270 */
[-C--:B------:R-:W-:Y:S01]  /*3b50*/  FMUL R34, R34, R56.reuse ;  /* 0x0000003822227220 */ /* 0x080fe20000400000 */
[----:B------:R-:W-:Y:S01]  /*3b60*/  ISETP.GT.AND P3, PT, R3, RZ, P0 ;  /* 0x000000ff0300720c */ /* 0x000fe20000764270 */
[----:B------:R-:W-:Y:S01]  /*3b70*/  FMUL R35, R35, R56 ;  /* 0x0000003823237220 */ /* 0x000fe20000400000 */
[----:B------:R-:W-:Y:S01]  /*3b80*/  F2FP.BF16.F32.PACK_AB R26, RZ, R26 ;  /* 0x0000001aff1a723e */ /* 0x000fe200000010ff */
[-C--:B------:R-:W-:Y:S01]  /*3b90*/  FMUL R36, R36, R56.reuse ;  /* 0x0000003824247220 */ /* 0x080fe20000400000 */
[----:B------:R-:W-:Y:S01]  /*3ba0*/  F2FP.BF16.F32.PACK_AB R27, RZ, R27 ;  /* 0x0000001bff1b723e */ /* 0x000fe200000010ff */
[----:B------:R-:W-:Y:S01]  /*3bb0*/  FMUL R37, R37, R56 ;  /* 0x0000003825257220 */ /* 0x000fe20000400000 */
[----:B------:R-:W-:Y:S01]  /*3bc0*/  F2FP.BF16.F32.PACK_AB R28, RZ, R28 ;  /* 0x0000001cff1c723e */ /* 0x000fe200000010ff */
[----:B------:R-:W-:Y:S01]  /*3bd0*/  @P2 STG.E.U16 desc[UR36][R8.64], R26 ;  /* 0x0000001a08002986 */ /* 0x000fe2000c101524 */
[----:B------:R-:W-:Y:S01]  /*3be0*/  F2FP.BF16.F32.PACK_AB R29, RZ, R29 ;  /* 0x0000001dff1d723e */ /* 0x000fe200000010ff */
[-C--:B------:R-:W-:Y:S01]  /*3bf0*/  FMUL R38, R38, R56.reuse ;  /* 0x0000003826267220 */ /* 0x080fe20000400000 */
[----:B------:R-:W-:Y:S01]  /*3c00*/  ISETP.GT.AND P2, PT, R3, 0x8, P1 ;  /* 0x000000080300780c */ /* 0x000fe20000f44270 */
[----:B------:R-:W-:Y:S01]  /*3c10*/  @P4 STG.E.U16 desc[UR36][R8.64+0x2], R27 ;  /* 0x0000021b08004986 */ /* 0x000fe2000c101524 */
[----:B------:R-:W-:Y:S01]  /*3c20*/  ISETP.GT.AND P1, PT, R4, 0x10, PT ;  /* 0x000000100400780c */ /* 0x000fe20003f24270 */
[----:B------:R-:W-:Y:S01]  /*3c30*/  FMUL R39, R39, R56 ;  /* 0x0000003827277220 */ /* 0x000fe20000400000 */
[----:B------:R-:W-:Y:S01]  /*3c40*/  F2FP.BF16.F32.PACK_AB R30, RZ, R30 ;  /* 0x0000001eff1e723e */ /* 0x000fe200000010ff */
[----:B------:R-:W-:Y:S01]  /*3c50*/  @P5 STG.E.U16 desc[UR36][R6.64+0x10], R28 ;  /* 0x0000101c06005986 */ /* 0x000fe2000c101524 */
[C---:B------:R-:W-:Y:S01]  /*3c60*/  ISETP.GT.AND P4, PT, R3.reuse, RZ, P1 ;  /* 0x000000ff0300720c */ /* 0x040fe20000f84270 */
[-C--:B------:R-:W-:Y:S01]  /*3c70*/  FMUL R40, R40, R56.reuse ;  /* 0x0000003828287220 */ /* 0x080fe20000400000 */
[----:B------:R-:W-:Y:S01]  /*3c80*/  F2FP.BF16.F32.PACK_AB R31, RZ, R31 ;  /* 0x0000001fff1f723e */ /* 0x000fe200000010ff */
[----:B------:R-:W-:Y:S01]  /*3c90*/  @P3 STG.E.U16 desc[UR36][R6.64+0x12], R29 ;  /* 0x0000121d06003986 */ /* 0x000fe2000c101524 */
[----:B------:R-:W-:Y:S01]  /*3ca0*/  ISETP.GT.AND P3, PT, R3, 0x8, P0 ;  /* 0x000000080300780c */ /* 0x000fe20000764270 */
[----:B------:R-:W-:Y:S01]  /*3cb0*/  FMUL R41, R41, R56 ;  /* 0x0000003829297220 */ /* 0x000fe20000400000 */
[----:B------:R-:W-:Y:S01]  /*3cc0*/  ISETP.GT.AND P0, PT, R4, 0x11, PT ;  /* 0x000000110400780c */ /* 0x000fe20003f04270 */
[----:B------:R-:W-:Y:S01]  /*3cd0*/  @P2 STG.E.U16 desc[UR36][R8.64+0x10], R30 ;  /* 0x0000101e08002986 */ /* 0x000fe2000c101524 */
[----:B------:R-:W-:Y:S01]  /*3ce0*/  F2FP.BF16.F32.PACK_AB R32, RZ, R32 ;  /* 0x00000020ff20723e */ /* 0x000fe200000010ff */
[-C--:B------:R-:W-:Y:S01]  /*3cf0*/  FMUL R42, R42, R56.reuse ;  /* 0x000000382a2a7220 */ /* 0x080fe20000400000 */
[----:B------:R-:W-:Y:S01]  /*3d00*/  ISETP.GT.AND P5, PT, R3, RZ, P0 ;  /* 0x000000ff0300720c */ /* 0x000fe200007a4270 */
[-C--:B------:R-:W-:Y:S01]  /*3d10*/  FMUL R43, R43, R56.reuse ;  /* 0x000000382b2b7220 */ /* 0x080fe20000400000 */
[----:B------:R-:W-:Y:S01]  /*3d20*/  ISETP.GT.AND P2, PT, R3, 0x8, P1 ;  /* 0x000000080300780c */ /* 0x000fe20000f44270 */
[-C--:B------:R-:W-:Y:S01]  /*3d30*/  FMUL R44, R44, R56.reuse ;  /* 0x000000382c2c7220 */ /* 0x080fe20000400000 */
[----:B------:R-:W-:Y:S01]  /*3d40*/  ISETP.GT.AND P1, PT, R4, 0x18, PT ;  /* 0x000000180400780c */ /* 0x000fe20003f24270 */
[-C--:B------:R-:W-:Y:S01]  /*3d50*/  FMUL R45, R45, R56.reuse ;  /* 0x000000382d2d7220 */ /* 0x080fe20000400000 */
[----:B------:R-:W-:Y:S01]  /*3d60*/  F2FP.BF16.F32.PACK_AB R33, RZ, R33 ;  /* 0x00000021ff21723e */ /* 0x000fe200000010ff */
[----:B------:R-:W-:Y:S01]  /*3d70*/  @P3 STG.E.U16 desc[UR36][R8.64+0x12], R31 ;  /* 0x0000121f08003986 */ /* 0x000fe2000c101524 */
[C---:B------:R-:W-:Y:S01]  /*3d80*/  ISETP.GT.AND P3, PT, R3.reuse, 0x8, P0 ;  /* 0x000000080300780c */ /* 0x040fe20000764270 */
[-C--:B------:R-:W-:Y:S01]  /*3d90*/  FMUL R46, R46, R56.reuse ;  /* 0x000000382e2e7220 */ /* 0x080fe20000400000 */
[----:B------:R-:W-:Y:S01]  /*3da0*/  ISETP.GT.AND P0, PT, R4, 0x19, PT ;  /* 0x000000190400780c */ /* 0x000fe20003f04270 */
[----:B------:R-:W-:Y:S01]  /*3db0*/  @P4 STG.E.U16 desc[UR36][R6.64+0x20], R32 ;  /* 0x0000202006004986 */ /* 0x000fe2000c101524 */
[----:B------:R-:W-:Y:S01]  /*3dc0*/  ISETP.GT.AND P4, PT, R3, RZ, P1 ;  /* 0x000000ff0300720c */ /* 0x000fe20000f84270 */
[----:B------:R-:W-:Y:S01]  /*3dd0*/  FMUL R47, R47, R56 ;  /* 0x000000382f2f7220 */ /* 0x000fe20000400000 */
[----:B------:R-:W-:Y:S01]  /*3de0*/  F2FP.BF16.F32.PACK_AB R34, RZ, R34 ;  /* 0x00000022ff22723e */ /* 0x000fe200000010ff */
[----:B------:R-:W-:Y:S01]  /*3df0*/  @P5 STG.E.U16 desc[UR36][R6.64+0x22], R33 ;  /* 0x0000222106005986 */ /* 0x000fe2000c101524 */
[----:B------:R-:W-:Y:S01]  /*3e00*/  ISETP.GT.AND P5, PT, R3, RZ, P0 ;  /* 0x000000ff0300720c */ /* 0x000fe200007a4270 */
[----:B------:R-:W-:Y:S01]  /*3e10*/  FMUL R48, R48, R56 ;  /* 0x0000003830307220 */ /* 0x000fe20000400000 */
[----:B------:R-:W-:Y:S01]  /*3e20*/  F2FP.BF16.F32.PACK_AB R35, RZ, R35 ;  /* 0x00000023ff23723e */ /* 0x000fe200000010ff */
[----:B------:R-:W-:Y:S01]  /*3e30*/  @P2 STG.E.U16 desc[UR36][R8.64+0x20], R34 ;  /* 0x0000202208002986 */ /* 0x000fe2000c101524 */
[----:B------:R-:W-:Y:S01]  /*3e40*/  F2FP.BF16.F32.PACK_AB R36, RZ, R36 ;  /* 0x00000024ff24723e */ /* 0x000fe200000010ff */
[-C--:B------:R-:W-:Y:S01]  /*3e50*/  FMUL R49, R49, R56.reuse ;  /* 0x0000003831317220 */ /* 0x080fe20000400000 */
[C---:B------:R-:W-:Y:S01]  /*3e60*/  ISETP.GT.AND P2, PT, R3.reuse, 0x8, P1 ;  /* 0x000000080300780c */ /* 0x040fe20000f44270 */
[----:B------:R-:W-:Y:S01]  /*3e70*/  @P3 STG.E.U16 desc[UR36][R8.64+0x22], R35 ;  /* 0x0000222308003986 */ /* 0x000fe2000c101524 */
[----:B------:R-:W-:Y:S01]  /*3e80*/  ISETP.GT.AND P1, PT, R4, 0x20, PT ;  /* 0x000000200400780c */ /* 0x000fe20003f24270 */
[-C--:B------:R-:W-:Y:S01]  /*3e90*/  FMUL R50, R50, R56.reuse ;  /* 0x0000003832327220 */ /* 0x080fe20000400000 */
[----:B------:R-:W-:Y:S01]  /*3ea0*/  F2FP.BF16.F32.PACK_AB R37, RZ, R37 ;  /* 0x00000025ff25723e */ /* 0x000fe200000010ff */
[----:B------:R-:W-:Y:S01]  /*3eb0*/  @P4 STG.E.U16 desc[UR36][R6.64+0x30], R36 ;  /* 0x0000302406004986 */ /* 0x000fe2000c101524 */
[----:B------:R-:W-:Y:S01]  /*3ec0*/  ISETP.GT.AND P3, PT, R3, 0x8, P0 ;  /* 0x000000080300780c */ /* 0x000fe20000764270 */
[-C--:B------:R-:W-:Y:S01]  /*3ed0*/  FMUL R51, R51, R56.reuse ;  /* 0x0000003833337220 */ /* 0x080fe20000400000 */
[----:B------:R-:W-:Y:S01]  /*3ee0*/  ISETP.GT.AND P0, PT, R4, 0x21, PT ;  /* 0x000000210400780c */ /* 0x000fe20003f04270 */
[----:B------:R-:W-:Y:S01]  /*3ef0*/  @P5 STG.E.U16 desc[UR36][R6.64+0x32], R37 ;  /* 0x0000322506005986 */ /* 0x000fe2000c101524 */
        /* <DEDUP_REMOVED lines=10> */
[----:B------:R-:W-:-:S02]  /*3fa0*/  F2FP.BF16.F32.PACK_AB R41, RZ, R41 ;  /* 0x00000029ff29723e */ /* 0x000fc400000010ff */
[C---:B------:R-:W-:Y:S01]  /*3fb0*/  ISETP.GT.AND P1, PT, R3.reuse, 0x8, P1 ;  /* 0x000000080300780c */ /* 0x040fe20000f24270 */
[----:B------:R-:W-:Y:S01]  /*3fc0*/  @P3 STG.E.U16 desc[UR36][R8.64+0x32], R39 ;  /* 0x0000322708003986 */ /* 0x000fe2000c101524 */
[C---:B------:R-:W-:Y:S02]  /*3fd0*/  ISETP.GT.AND P2, PT, R3.reuse, 0x8, P0 ;  /* 0x000000080300780c */ /* 0x040fe40000744270 */
[C---:B------:R-:W-:Y:S01]  /*3fe0*/  ISETP.GT.AND P0, PT, R4.reuse, 0x29, PT ;  /* 0x000000290400780c */ /* 0x040fe20003f04270 */
[----:B------:R-:W-:Y:S01]  /*3ff0*/  @P4 STG.E.U16 desc[UR36][R6.64+0x40], R40 ;  /* 0x0000402806004986 */ /* 0x000fe2000c101524 */
[----:B------:R-:W-:Y:S02]  /*4000*/  ISETP.GT.AND P4, PT, R4, 0x28, PT ;  /* 0x000000280400780c */ /* 0x000fe40003f84270 */
[----:B------:R-:W-:Y:S01]  /*4010*/  F2FP.BF16.F32.PACK_AB R42, RZ, R42 ;  /* 0x0000002aff2a723e */ /* 0x000fe200000010ff */
[----:B------:R-:W-:Y:S01]  /*4020*/  @P5 STG.E.U16 desc[UR36][R6.64+0x42], R41 ;  /* 0x0000422906005986 */ /* 0x000fe2000c101524 */
[----:B------:R-:W-:-:S02]  /*4030*/  ISETP.GT.AND P5, PT, R3, RZ, P4 ;  /* 0x000000ff0300720c */ /* 0x000fc400027a4270 */
[C---:B------:R-:W-:Y:S01]  /*4040*/  ISETP.GT.AND P3, PT, R3.reuse, RZ, P0 ;  /* 0x000000ff0300720c */ /* 0x040fe20000764270 */
[----:B------:R-:W-:Y:S01]  /*4050*/  @P1 STG.E.U16 desc[UR36][R8.64+0x40], R42 ;  /* 0x0000402a08001986 */ /* 0x000fe2000c101524 */
[----:B------:R-:W-:Y:S02]  /*4060*/  F2FP.BF16.F32.PACK_AB R43, RZ, R43 ;  /* 0x0000002bff2b723e */ /* 0x000fe400000010ff */
[----:B------:R-:W-:Y:S02]  /*4070*/  F2FP.BF16.F32.PACK_AB R44, RZ, R44 ;  /* 0x0000002cff2c723e */ /* 0x000fe400000010ff */
[C---:B------:R-:W-:Y:S01]  /*4080*/  ISETP.GT.AND P4, PT, R3.reuse, 0x8, P4 ;  /* 0x000000080300780c */ /* 0x040fe20002784270 */
[----:B------:R-:W-:Y:S01]  /*4090*/  @P2 STG.E.U16 desc[UR36][R8.64+0x42], R43 ;  /* 0x0000422b08002986 */ /* 0x000fe2000c101524 */
[----:B------:R-:W-:Y:S02]  /*40a0*/  F2FP.BF16.F32.PACK_AB R45, RZ, R45 ;  /* 0x0000002dff2d723e */ /* 0x000fe400000010ff */
[----:B------:R-:W-:Y:S01]  /*40b0*/  ISETP.GT.AND P2, PT, R4, 0x31, PT ;  /* 0x000000310400780c */ /* 0x000fe20003f44270 */
[----:B------:R-:W-:Y:S01]  /*40c0*/  @P5 STG.E.U16 desc[UR36][R6.64+0x50], R44 ;  /* 0x0000502c06005986 */ /* 0x000fe2000c101524 */
[----:B------:R-:W-:-:S02]  /*40d0*/  ISETP.GT.AND P5, PT, R3, 0x8, P0 ;  /* 0x000000080300780c */ /* 0x000fc400007a4270 */
[C---:B------:R-:W-:Y:S01]  /*40e0*/  ISETP.GT.AND P1, PT, R4.reuse, 0x38, PT ;  /* 0x000000380400780c */ /* 0x040fe20003f24270 */
[----:B------:R-:W-:Y:S01]  /*40f0*/  @P3 STG.E.U16 desc[UR36][R6.64+0x52], R45 ;  /* 0x0000522d06003986 */ /* 0x000fe2000c101524 */
[C---:B------:R-:W-:Y:S02]  /*4100*/  ISETP.GT.AND P3, PT, R4.reuse, 0x30, PT ;  /* 0x000000300400780c */ /* 0x040fe40003f64270 */
[----:B------:R-:W-:Y:S01]  /*4110*/  ISETP.GT.AND P0, PT, R4, 0x39, PT ;  /* 0x000000390400780c */ /* 0x000fe20003f04270 */
[----:B------:R-:W-:Y:S01]  /*4120*/  @P4 IMAD.MOV.U32 R4, RZ, RZ, R8 ;  /* 0x000000ffff044224 */ /* 0x000fe200078e0008 */
[----:B------:R-:W-:Y:S01]  /*4130*/  F2FP.BF16.F32.PACK_AB R46, RZ, R46 ;  /* 0x0000002eff2e723e */ /* 0x000fe200000010ff */
[----:B------:R-:W-:Y:S01]  /*4140*/  @P4 IMAD.MOV.U32 R5, RZ, RZ, R9 ;  /* 0x000000ffff054224 */ /* 0x000fe200078e0009 */
[----:B------:R-:W-:Y:S02]  /*4150*/  F2FP.BF16.F32.PACK_AB R47, RZ, R47 ;  /* 0x0000002fff2f723e */ /* 0x000fe400000010ff */
[----:B------:R-:W-:-:S02]  /*4160*/  F2FP.BF16.F32.PACK_AB R48, RZ, R48 ;  /* 0x00000030ff30723e */ /* 0x000fc400000010ff */
[----:B------:R0:W-:Y:S01]  /*4170*/  @P4 STG.E.U16 desc[UR36][R4.64+0x50], R46 ;  /* 0x0000502e04004986 */ /* 0x0001e2000c101524 */
[C---:B------:R-:W-:Y:S02]  /*4180*/  ISETP.GT.AND P4, PT, R3.reuse, RZ, P2 ;  /* 0x000000ff0300720c */ /* 0x040fe40001784270 */
[----:B------:R-:W-:Y:S02]  /*4190*/  F2FP.BF16.F32.PACK_AB R49, RZ, R49 ;  /* 0x00000031ff31723e */ /* 0x000fe400000010ff */
[----:B------:R-:W-:Y:S02]  /*41a0*/  ISETP.GT.AND P2, PT, R3, 0x8, P2 ;  /* 0x000000080300780c */ /* 0x000fe40001744270 */
[----:B------:R-:W-:Y:S02]  /*41b0*/  F2FP.BF16.F32.PACK_AB R50, RZ, R50 ;  /* 0x00000032ff32723e */ /* 0x000fe400000010ff */
[----:B------:R-:W-:Y:S02]  /*41c0*/  F2FP.BF16.F32.PACK_AB R51, RZ, R51 ;  /* 0x00000033ff33723e */ /* 0x000fe400000010ff */
[----:B------:R-:W-:Y:S01]  /*41d0*/  F2FP.BF16.F32.PACK_AB R52, RZ, R52 ;  /* 0x00000034ff34723e */ /* 0x000fe200000010ff */
[----:B0-----:R-:W-:Y:S01]  /*41e0*/  @P5 IMAD.MOV.U32 R4, RZ, RZ, R8 ;  /* 0x000000ffff045224 */ /* 0x001fe200078e0008 */
[----:B------:R-:W-:Y:S01]  /*41f0*/  F2FP.BF16.F32.PACK_AB R53, RZ, R53 ;  /* 0x00000035ff35723e */ /* 0x000fe200000010ff */
[----:B------:R-:W-:Y:S01]  /*4200*/  @P5 IMAD.MOV.U32 R5, RZ, RZ, R9 ;  /* 0x000000ffff055224 */ /* 0x000fe200078e0009 */
[----:B------:R-:W-:-:S02]  /*4210*/  F2FP.BF16.F32.PACK_AB R54, RZ, R54 ;  /* 0x00000036ff36723e */ /* 0x000fc400000010ff */
[----:B------:R-:W-:Y:S02]  /*4220*/  F2FP.BF16.F32.PACK_AB R55, RZ, R55 ;  /* 0x00000037ff37723e */ /* 0x000fe400000010ff */
[----:B------:R0:W-:Y:S01]  /*4230*/  @P5 STG.E.U16 desc[UR36][R4.64+0x52], R47 ;  /* 0x0000522f04005986 */ /* 0x0001e2000c101524 */
[C---:B------:R-:W-:Y:S02]  /*4240*/  ISETP.GT.AND P5, PT, R3.reuse, RZ, P3 ;  /* 0x000000ff0300720c */ /* 0x040fe40001fa4270 */
[----:B------:R-:W-:-:S11]  /*4250*/  ISETP.GT.AND P3, PT, R3, 0x8, P3 ;  /* 0x000000080300780c */ /* 0x000fd60001f64270 */
[----:B0-----:R-:W-:Y:S02]  /*4260*/  @P5 IMAD.MOV.U32 R4, RZ, RZ, R6 ;  /* 0x000000ffff045224 */ /* 0x001fe400078e0006 */
[----:B------:R-:W-:-:S05]  /*4270*/  @P5 IMAD.MOV.U32 R5, RZ, RZ, R7 ;  /* 0x000000ffff055224 */ /* 0x000fca00078e0007 */
[----:B------:R0:W-:Y:S01]  /*4280*/  @P5 STG.E.U16 desc[UR36][R4.64+0x60], R48 ;  /* 0x0000603004005986 */ /* 0x0001e2000c101524 */
[C---:B------:R-:W-:Y:S02]  /*4290*/  ISETP.GT.AND P5, PT, R3.reuse, RZ, P0 ;  /* 0x000000ff0300720c */ /* 0x040fe400007a4270 */
[----:B------:R-:W-:Y:S01]  /*42a0*/  ISETP.GT.AND P0, PT, R3, 0x8, P0 ;  /* 0x000000080300780c */ /* 0x000fe20000704270 */
[----:B0-----:R-:W-:Y:S02]  /*42b0*/  @P4 IMAD.MOV.U32 R4, RZ, RZ, R6 ;  /* 0x000000ffff044224 */ /* 0x001fe400078e0006 */
[----:B------:R-:W-:-:S05]  /*42c0*/  @P4 IMAD.MOV.U32 R5, RZ, RZ, R7 ;  /* 0x000000ffff054224 */ /* 0x000fca00078e0007 */
[----:B------:R0:W-:Y:S01]  /*42d0*/  @P4 STG.E.U16 desc[UR36][R4.64+0x62], R49 ;  /* 0x0000623104004986 */ /* 0x0001e2000c101524 */
[C---:B------:R-:W-:Y:S02]  /*42e0*/  ISETP.GT.AND P4, PT, R3.reuse, RZ, P1 ;  /* 0x000000ff0300720c */ /* 0x040fe40000f84270 */
[----:B------:R-:W-:Y:S01]  /*42f0*/  ISETP.GT.AND P1, PT, R3, 0x8, P1 ;  /* 0x000000080300780c */ /* 0x000fe20000f24270 */
[----:B0-----:R-:W-:Y:S02]  /*4300*/  @P3 IMAD.MOV.U32 R4, RZ, RZ, R8 ;  /* 0x000000ffff043224 */ /* 0x001fe400078e0008 */
[----:B------:R-:W-:-:S05]  /*4310*/  @P3 IMAD.MOV.U32 R5, RZ, RZ, R9 ;  /* 0x000000ffff053224 */ /* 0x000fca00078e0009 */
[----:B------:R0:W-:Y:S02]  /*4320*/  @P3 STG.E.U16 desc[UR36][R4.64+0x60], R50 ;  /* 0x0000603204003986 */ /* 0x0001e4000c101524 */
[----:B0-----:R-:W-:Y:S02]  /*4330*/  @P2 IMAD.MOV.U32 R4, RZ, RZ, R8 ;  /* 0x000000ffff042224 */ /* 0x001fe400078e0008 */
[----:B------:R-:W-:-:S05]  /*4340*/  @P2 IMAD.MOV.U32 R5, RZ, RZ, R9 ;  /* 0x000000ffff052224 */ /* 0x000fca00078e0009 */
[----:B------:R0:W-:Y:S02]  /*4350*/  @P2 STG.E.U16 desc[UR36][R4.64+0x62], R51 ;  /* 0x0000623304002986 */ /* 0x0001e4000c101524 */
[----:B0-----:R-:W-:Y:S02]  /*4360*/  @P4 IMAD.MOV.U32 R4, RZ, RZ, R6 ;  /* 0x000000ffff044224 */ /* 0x001fe400078e0006 */
[----:B------:R-:W-:-:S05]  /*4370*/  @P4 IMAD.MOV.U32 R5, RZ, RZ, R7 ;  /* 0x000000ffff054224 */ /* 0x000fca00078e0007 */
[----:B------:R0:W-:Y:S04]  /*4380*/  @P4 STG.E.U16 desc[UR36][R4.64+0x70], R52 ;  /* 0x0000703404004986 */ /* 0x0001e8000c101524 */
[----:B------:R1:W-:Y:S01]  /*4390*/  @P5 STG.E.U16 desc[UR36][R6.64+0x72], R53 ;  /* 0x0000723506005986 */ /* 0x0003e2000c101524 */
[----:B0-----:R-:W-:Y:S02]  /*43a0*/  @P1 IMAD.MOV.U32 R4, RZ, RZ, R8 ;  /* 0x000000ffff041224 */ /* 0x001fe400078e0008 */
[----:B------:R-:W-:-:S05]  /*43b0*/  @P1 IMAD.MOV.U32 R5, RZ, RZ, R9 ;  /* 0x000000ffff051224 */ /* 0x000fca00078e0009 */
[----:B------:R1:W-:Y:S04]  /*43c0*/  @P1 STG.E.U16 desc[UR36][R4.64+0x70], R54 ;  /* 0x0000703604001986 */ /* 0x0003e8000c101524 */
[----:B------:R1:W-:Y:S02]  /*43d0*/  @P0 STG.E.U16 desc[UR36][R8.64+0x72], R55 ;  /* 0x0000723708000986 */ /* 0x0003e4000c101524 */
.L_x_97:
[----:B------:R-:W-:Y:S05]  /*43e0*/  BSYNC B0 ;  /* 0x0000000000007941 */ /* 0x000fea0003800000 */
.L_x_35:
[----:B------:R-:W-:Y:S01]  /*43f0*/  ULDC UR4, c[0x0][0xc] ;  /* 0x0000030000047ab9 */ /* 0x000fe20000000800 */
[----:B------:R-:W-:Y:S01]  /*4400*/  ULDC UR5, c[0x0][0x10] ;  /* 0x0000040000057ab9 */ /* 0x000fe20000000800 */
[----:B------:R-:W4:Y:S01]  /*4410*/  LDC R3, c[0x0][0x14] ;  /* 0x00000500ff037b82 */ /* 0x000f220000000800 */
[----:B------:R-:W-:Y:S01]  /*4420*/  UIMAD.WIDE.U32 UR4, UR4, UR5, URZ ;  /* 0x00000005040472a5 */ /* 0x000fe2000f8e003f */
[----:B------:R-:W-:Y:S02]  /*4430*/  IMAD.MOV.U32 R61, RZ, RZ, -0x1 ;  /* 0xffffffffff3d7424 */ /* 0x000fe400078e00ff */
[----:B------:R-:W-:-:S03]  /*4440*/  IMAD.MOV.U32 R59, RZ, RZ, -0x1 ;  /* 0xffffffffff3b7424 */ /* 0x000fc600078e00ff */
[----:B----4-:R-:W-:-:S04]  /*4450*/  IMAD.WIDE.U32 R16, R3, UR4, R16 ;  /* 0x0000000403107c25 */ /* 0x010fc8000f8e0010 */
[----:B------:R-:W-:Y:S01]  /*4460*/  IMAD R3, R3, UR5, RZ ;  /* 0x0000000503037c24 */ /* 0x000fe2000f8e02ff */
[----:B------:R-:W-:Y:S02]  /*4470*/  ULDC.64 UR4, c[0x0][0x650] ;  /* 0x0001940000047ab9 */ /* 0x000fe40000000a00 */
[----:B------:R-:W-:Y:S01]  /*4480*/  ISETP.GE.U32.AND P0, PT, R16, UR4, PT ;  /* 0x0000000410007c0c */ /* 0x000fe2000bf06070 */
[--C-:B------:R-:W-:Y:S01]  /*4490*/  IMAD.IADD R17, R17, 0x1, R3.reuse ;  /* 0x0000000111117824 */ /* 0x100fe200078e0203 */
[----:B------:R-:W-:-:S04]  /*44a0*/  PRMT R3, RZ, 0x7610, R3 ;  /* 0x00007610ff037816 */ /* 0x000fc80000000003 */
[----:B------:R-:W-:-:S13]  /*44b0*/  ISETP.GE.U32.AND.EX P0, PT, R17, UR5, PT, P0 ;  /* 0x0000000511007c0c */ /* 0x000fda000bf06100 */
[----:B------:R-:W-:Y:S05]  /*44c0*/  @P0 BRA `(.L_x_98) ;  /* 0x0000000400640947 */ /* 0x000fea0003800000 */
[----:B---3--:R-:W3:Y:S01]  /*44d0*/  S2R R12, SR_CTAID.X ;  /* 0x00000000000c7919 */ /* 0x008ee20000002500 */
[----:B-12---:R-:W1:Y:S01]  /*44e0*/  LDC.64 R10, c[0x0][0x628] ;  /* 0x00018a00ff0a7b82 */ /* 0x006e620000000a00 */
[----:B------:R-:W-:Y:S01]  /*44f0*/  ULDC UR4, c[0x0][0x150] ;  /* 0x0000540000047ab9 */ /* 0x000fe20000000800 */
[----:B------:R-:W-:Y:S01]  /*4500*/  IMAD.MOV.U32 R8, RZ, RZ, R16 ;  /* 0x000000ffff087224 */ /* 0x000fe200078e0010 */
[----:B-----5:R-:W2:Y:S01]  /*4510*/  S2R R24, SR_CTAID.Y ;  /* 0x0000000000187919 */ /* 0x020ea20000002600 */
[----:B------:R-:W-:-:S04]  /*4520*/  IMAD.MOV.U32 R9, RZ, RZ, R17 ;  /* 0x000000ffff097224 */ /* 0x000fc800078e0011 */
[----:B------:R-:W4:Y:S08]  /*4530*/  LDC R21, c[0x0][0x144] ;  /* 0x00005100ff157b82 */ /* 0x000f300000000800 */
[----:B------:R-:W0:Y:S08]  /*4540*/  LDC R0, c[0x0][0x630] ;  /* 0x00018c00ff007b82 */ /* 0x000e300000000800 */
[----:B------:R-:W0:Y:S01]  /*4550*/  LDC.64 R14, c[0x0][0x620] ;  /* 0x00018800ff0e7b82 */ /* 0x000e220000000a00 */
[----:B-1----:R-:W-:-:S04]  /*4560*/  ISETP.NE.U32.AND P0, PT, R10, RZ, PT ;  /* 0x000000ff0a00720c */ /* 0x002fc80003f05070 */
[----:B------:R-:W-:Y:S02]  /*4570*/  ISETP.NE.AND.EX P0, PT, R11, RZ, PT, P0 ;  /* 0x000000ff0b00720c */ /* 0x000fe40003f05300 */
[----:B---3--:R-:W-:-:S05]  /*4580*/  I2FP.F32.U32 R3, R12 ;  /* 0x0000000c00037245 */ /* 0x008fca0000201000 */
[----:B------:R-:W-:-:S04]  /*4590*/  FMUL R3, R3, UR4 ;  /* 0x0000000403037c20 */ /* 0x000fc80008400000 */
[----:B------:R1:W3:Y:S02]  /*45a0*/  F2I.U32.TRUNC.NTZ R20, R3 ;  /* 0x0000000300147305 */ /* 0x0002e4000020f000 */
[----:B--2-4-:R-:W-:Y:S05]  /*45b0*/  @!P0 BRA `(.L_x_99) ;  /* 0x0000000000288947 */ /* 0x014fea0003800000 */
[----:B-1----:R-:W1:Y:S02]  /*45c0*/  LDC R3, c[0x0][0x634] ;  /* 0x00018d00ff037b82 */ /* 0x002e640000000800 */
[----:B-1----:R-:W-:-:S05]  /*45d0*/  IADD3 R3, P0, R16, R3, RZ ;  /* 0x0000000310037210 */ /* 0x002fca0007f1e0ff */
[----:B------:R-:W-:-:S04]  /*45e0*/  IMAD.X R13, RZ, RZ, R17, P0 ;  /* 0x000000ffff0d7224 */ /* 0x000fc800000e0611 */
[----:B0-----:R-:W-:-:S04]  /*45f0*/  IMAD.WIDE.U32 R4, R13, R10, RZ ;  /* 0x0000000a0d047225 */ /* 0x001fc800078e00ff */
[----:B------:R-:W-:-:S04]  /*4600*/  IMAD.WIDE.U32 R6, P0, R3, R11, R4 ;  /* 0x0000000b03067225 */ /* 0x000fc80007800004 */
[----:B------:R-:W-:-:S04]  /*4610*/  IMAD.WIDE.U32 R4, R3, R10, RZ ;  /* 0x0000000a03047225 */ /* 0x000fc800078e00ff */
[----:B------:R-:W-:Y:S01]  /*4620*/  IMAD.X R9, RZ, RZ, RZ, P0 ;  /* 0x000000ffff097224 */ /* 0x000fe200000e06ff */
[----:B------:R-:W-:Y:S01]  /*4630*/  IADD3 RZ, P0, R5, R6, RZ ;  /* 0x0000000605ff7210 */ /* 0x000fe20007f1e0ff */
[----:B------:R-:W-:-:S04]  /*4640*/  IMAD.MOV.U32 R8, RZ, RZ, R7 ;  /* 0x000000ffff087224 */ /* 0x000fc800078e0007 */
[----:B------:R-:W-:-:S08]  /*4650*/  IMAD.WIDE.U32.X R8, R13, R11, R8, P0 ;  /* 0x0000000b0d087225 */ /* 0x000fd000000e0408 */
.L_x_99:
[----:B------:R-:W2:Y:S01]  /*4660*/  LDC.64 R28, c[0x0][0x640] ;  /* 0x00019000ff1c7b82 */ /* 0x000ea20000000a00 */
[-CC-:B0-----:R-:W-:Y:S01]  /*4670*/  SHF.R.U64 R59, R8, R0.reuse, R9.reuse ;  /* 0x00000000083b7219 */ /* 0x181fe20000001209 */
[----:B---3--:R-:W-:Y:S01]  /*4680*/  IMAD.MOV R20, RZ, RZ, -R20 ;  /* 0x000000ffff147224 */ /* 0x008fe200078e0a14 */
[----:B------:R-:W-:Y:S01]  /*4690*/  SHF.R.U32.HI R0, RZ, R0, R9 ;  /* 0x00000000ff007219 */ /* 0x000fe20000011609 */
[----:B------:R-:W-:Y:S01]  /*46a0*/  ULDC UR4, c[0x0][0x154] ;  /* 0x0000550000047ab9 */ /* 0x000fe20000000800 */
[----:B-1----:R-:W-:Y:S01]  /*46b0*/  IADD3 R3, P0, RZ, -R59, RZ ;  /* 0x8000003bff037210 */ /* 0x002fe20007f1e0ff */
[----:B------:R-:W-:Y:S02]  /*46c0*/  IMAD R21, R21, R20, R12 ;  /* 0x0000001415157224 */ /* 0x000fe400078e020c */
[----:B------:R-:W0:Y:S01]  /*46d0*/  LDC R6, c[0x0][0x618] ;  /* 0x00018600ff067b82 */ /* 0x000e220000000800 */
[----:B------:R-:W-:Y:S02]  /*46e0*/  IMAD.MOV.U32 R7, RZ, RZ, 0x1 ;  /* 0x00000001ff077424 */ /* 0x000fe400078e00ff */
[----:B------:R-:W-:-:S04]  /*46f0*/  IMAD.X R5, RZ, RZ, ~R0, P0 ;  /* 0x000000ffff057224 */ /* 0x000fc800000e0e00 */
[-C--:B------:R-:W-:Y:S01]  /*4700*/  IMAD R0, R5, R14.reuse, RZ ;  /* 0x0000000e05007224 */ /* 0x080fe200078e02ff */
[----:B------:R-:W1:Y:S01]  /*4710*/  LDC R8, c[0x0][0x608] ;  /* 0x00018200ff087b82 */ /* 0x000e620000000800 */
[----:B------:R-:W-:-:S04]  /*4720*/  IMAD.WIDE.U32 R4, R3, R14, R16 ;  /* 0x0000000e03047225 */ /* 0x000fc800078e0010 */
[----:B------:R-:W-:Y:S01]  /*4730*/  IMAD R3, R3, R15, R0 ;  /* 0x0000000f03037224 */ /* 0x000fe200078e0200 */
[----:B------:R-:W-:Y:S02]  /*4740*/  I2FP.F32.U32 R0, R24 ;  /* 0x0000001800007245 */ /* 0x000fe40000201000 */
[----:B------:R-:W3:Y:S01]  /*4750*/  LDC R26, c[0x0][0x658] ;  /* 0x00019600ff1a7b82 */ /* 0x000ee20000000800 */
[----:B------:R-:W-:Y:S01]  /*4760*/  IMAD.IADD R3, R5, 0x1, R3 ;  /* 0x0000000105037824 */ /* 0x000fe200078e0203 */
[----:B--2---:R-:W-:Y:S01]  /*4770*/  ISETP.NE.U32.AND P0, PT, R28, RZ, PT ;  /* 0x000000ff1c00720c */ /* 0x004fe20003f05070 */
[----:B------:R-:W-:Y:S01]  /*4780*/  FMUL R0, R0, UR4 ;  /* 0x0000000400007c20 */ /* 0x000fe20008400000 */
[----:B------:R-:W-:Y:S02]  /*4790*/  IMAD.MOV.U32 R5, RZ, RZ, -0x1 ;  /* 0xffffffffff057424 */ /* 0x000fe400078e00ff */
[----:B------:R-:W-:Y:S01]  /*47a0*/  ISETP.NE.AND.EX P0, PT, R29, RZ, PT, P0 ;  /* 0x000000ff1d00720c */ /* 0x000fe20003f05300 */
[----:B------:R2:W4:Y:S01]  /*47b0*/  F2I.U32.TRUNC.NTZ R13, R0 ;  /* 0x00000000000d7305 */ /* 0x000522000020f000 */
[----:B------:R-:W2:Y:S01]  /*47c0*/  LDC R15, c[0x0][0x148] ;  /* 0x00005200ff0f7b82 */ /* 0x000ea20000000800 */
[----:B0-----:R-:W-:-:S02]  /*47d0*/  SHF.R.U64 R12, R4, R6, R3 ;  /* 0x00000006040c7219 */ /* 0x001fc40000001203 */
[----:B------:R-:W-:-:S05]  /*47e0*/  SHF.R.U32.HI R3, RZ, R6, R3 ;  /* 0x00000006ff037219 */ /* 0x000fca0000011603 */
[----:B------:R-:W0:Y:S01]  /*47f0*/  LDC R20, c[0x0][0x600] ;  /* 0x00018000ff147b82 */ /* 0x000e220000000800 */
[-CC-:B-1----:R-:W-:Y:S02]  /*4800*/  SHF.R.U64 R10, R12, R8.reuse, R3.reuse ;  /* 0x000000080c0a7219 */ /* 0x182fe40000001203 */
[----:B------:R-:W-:-:S05]  /*4810*/  SHF.R.U32.HI R3, RZ, R8, R3 ;  /* 0x00000008ff037219 */ /* 0x000fca0000011603 */
[----:B------:R-:W1:Y:S01]  /*4820*/  LDC R27, c[0x0][0x648] ;  /* 0x00019200ff1b7b82 */ /* 0x000e620000000800 */
[-C--:B---3--:R-:W-:Y:S02]  /*4830*/  SHF.L.U32 R4, R5, R26.reuse, RZ ;  /* 0x0000001a05047219 */ /* 0x088fe400000006ff */
[-CC-:B------:R-:W-:Y:S02]  /*4840*/  SHF.R.U64 R14, R10, R26.reuse, R3.reuse ;  /* 0x0000001a0a0e7219 */ /* 0x180fe40000001203 */
[----:B------:R-:W-:Y:S02]  /*4850*/  SHF.R.U32.HI R5, RZ, R26, R3 ;  /* 0x0000001aff057219 */ /* 0x000fe40000011603 */
[----:B------:R-:W-:Y:S01]  /*4860*/  LOP3.LUT R25, RZ, R4, RZ, 0x33, !PT ;  /* 0x00000004ff197212 */ /* 0x000fe200078e33ff */
[----:B------:R-:W3:Y:S01]  /*4870*/  LDC R30, c[0x0][0x638] ;  /* 0x00018e00ff1e7b82 */ /* 0x000ee20000000800 */
[----:B------:R-:W-:Y:S01]  /*4880*/  SHF.L.U32 R26, R7, R26, RZ ;  /* 0x0000001a071a7219 */ /* 0x000fe200000006ff */
[----:B------:R-:W-:-:S06]  /*4890*/  IMAD.MOV.U32 R4, RZ, RZ, R14 ;  /* 0x000000ffff047224 */ /* 0x000fcc00078e000e */
[----:B------:R-:W0:Y:S01]  /*48a0*/  LDC R31, c[0x0][0x610] ;  /* 0x00018400ff1f7b82 */ /* 0x000e220000000800 */
[----:B----4-:R-:W-:Y:S05]  /*48b0*/  @!P0 BRA `(.L_x_100) ;  /* 0x0000000000288947 */ /* 0x010fea0003800000 */
        /* <DEDUP_REMOVED lines=10> */
.L_x_100:
[----:B------:R-:W-:Y:S01]  /*4960*/  ISETP.NE.AND P0, PT, R2, 0x1, PT ;  /* 0x000000010200780c */ /* 0x000fe20003f05270 */
[----:B0-----:R-:W-:Y:S01]  /*4970*/  VIADD R7, R20, 0xffffffff ;  /* 0xffffffff14077836 */ /* 0x001fe20000000000 */
[----:B-12---:R-:W-:Y:S01]  /*4980*/  SHF.R.U64 R0, R4, R27, R5 ;  /* 0x0000001b04007219 */ /* 0x006fe20000001205 */
[----:B------:R-:W-:Y:S01]  /*4990*/  IMAD.MOV R13, RZ, RZ, -R13 ;  /* 0x000000ffff0d7224 */ /* 0x000fe200078e0a0d */
[----:B------:R-:W-:Y:S01]  /*49a0*/  LOP3.LUT R5, R10, R25, RZ, 0xc0, !PT ;  /* 0x000000190a057212 */ /* 0x000fe200078ec0ff */
[----:B------:R-:W-:Y:S01]  /*49b0*/  IMAD.MOV.U32 R4, RZ, RZ, 0x1 ;  /* 0x00000001ff047424 */ /* 0x000fe200078e00ff */
[----:B------:R-:W-:Y:S01]  /*49c0*/  LOP3.LUT R12, R12, R7, RZ, 0xc0, !PT ;  /* 0x000000070c0c7212 */ /* 0x000fe200078ec0ff */
[----:B------:R-:W-:Y:S02]  /*49d0*/  IMAD.MOV R3, RZ, RZ, -R0 ;  /* 0x000000ffff037224 */ /* 0x000fe400078e0a00 */
[----:B------:R-:W-:Y:S02]  /*49e0*/  IMAD R0, R26, R0, R5 ;  /* 0x000000001a007224 */ /* 0x000fe400078e0205 */
[----:B---3--:R-:W-:-:S02]  /*49f0*/  IMAD R3, R3, R30, R14 ;  /* 0x0000001e03037224 */ /* 0x008fc400078e020e */
[----:B------:R-:W-:Y:S02]  /*4a00*/  @P0 IMAD R21, R15, R13, R24 ;  /* 0x0000000d0f150224 */ /* 0x000fe400078e0218 */
[----:B------:R-:W-:Y:S01]  /*4a10*/  IMAD R5, R3, R20, R12 ;  /* 0x0000001403057224 */ /* 0x000fe200078e020c */
[----:B------:R-:W-:Y:S01]  /*4a20*/  PRMT R3, R4, 0x7610, R3 ;  /* 0x0000761004037816 */ /* 0x000fe20000000003 */
[----:B------:R-:W-:-:S05]  /*4a30*/  IMAD R0, R0, R31, R21 ;  /* 0x0000001f00007224 */ /* 0x000fca00078e0215 */
[----:B------:R-:W-:Y:S02]  /*4a40*/  SEL R61, R5, R0, !P0 ;  /* 0x00000000053d7207 */ /* 0x000fe40004000000 */
[----:B------:R-:W-:-:S07]  /*4a50*/  SEL R0, R0, R5, !P0 ;  /* 0x0000000500007207 */ /* 0x000fce0004000000 */
.L_x_98:
[----:B------:R-:W-:Y:S01]  /*4a60*/  LOP3.LUT P0, RZ, R3, 0xff, RZ, 0xc0, !PT ;  /* 0x000000ff03ff7812 */ /* 0x000fe2000780c0ff */
[----:B------:R-:W-:-:S12]  /*4a70*/  IMAD.MOV.U32 R60, RZ, RZ, R0 ;  /* 0x000000ffff3c7224 */ /* 0x000fd800078e0000 */
[----:B------:R-:W-:Y:S05]  /*4a80*/  @P0 BRA `(.L_x_101) ;  /* 0xffffffc800140947 */ /* 0x000fea000383ffff */
[----:B------:R-:W-:Y:S05]  /*4a90*/  EXIT ;  /* 0x000000000000794d */ /* 0x000fea0003800000 */
.L_x_8:
        /* <DEDUP_REMOVED lines=26> */
.L_x_103:
[----:B------:R-:W0:Y:S01]  /*4c40*/  LDC.64 R28, c[0x0][0x640] ;  /* 0x00019000ff1c7b82 */ /* 0x000e220000000a00 */
[-CC-:B------:R-:W-:Y:S01]  /*4c50*/  SHF.R.U64 R22, R12, R6.reuse, R13.reuse ;  /* 0x000000060c167219 */ /* 0x180fe2000000120d */
[----:B------:R-:W-:Y:S01]  /*4c60*/  IMAD.MOV.U32 R30, RZ, RZ, 0x1 ;  /* 0x00000001ff1e7424 */ /* 0x000fe200078e00ff */
[----:B------:R-:W-:Y:S02]  /*4c70*/  SHF.R.U32.HI R6, RZ, R6, R13 ;  /* 0x00000006ff067219 */ /* 0x000fe4000001160d */
        /* <DEDUP_REMOVED lines=8> */
[----:B------:R-:W-:Y:S01]  /*4d00*/  IMAD.IADD R9, R9, 0x1, R11 ;  /* 0x0000000109097824 */ /* 0x000fe200078e020b */
[----:B0-----:R-:W-:-:S04]  /*4d10*/  ISETP.NE.U32.AND P0, PT, R28, RZ, PT ;  /* 0x000000ff1c00720c */ /* 0x001fc80003f05070 */
[----:B------:R-:W-:Y:S02]  /*4d20*/  ISETP.NE.AND.EX P0, PT, R29, RZ, PT, P0 ;  /* 0x000000ff1d00720c */ /* 0x000fe40003f05300 */
[----:B------:R-:W0:Y:S01]  /*4d30*/  LDC R20, c[0x0][0x600] ;  /* 0x00018000ff147b82 */ /* 0x000e220000000800 */
[-CC-:B-1----:R-:W-:Y:S01]  /*4d40*/  SHF.R.U64 R14, R8, R10.reuse, R9.reuse ;  /* 0x0000000a080e7219 */ /* 0x182fe20000001209 */
[----:B------:R-:W-:Y:S01]  /*4d50*/  IMAD.MOV.U32 R8, RZ, RZ, -0x1 ;  /* 0xffffffffff087424 */ /* 0x000fe200078e00ff */
[----:B------:R-:W-:-:S05]  /*4d60*/  SHF.R.U32.HI R9, RZ, R10, R9 ;  /* 0x0000000aff097219 */ /* 0x000fca0000011609 */
[----:B------:R-:W1:Y:S01]  /*4d70*/  LDC R26, c[0x0][0x648] ;  /* 0x00019200ff1a7b82 */ /* 0x000e620000000800 */
[-CC-:B--2---:R-:W-:Y:S02]  /*4d80*/  SHF.R.U64 R21, R14, R12.reuse, R9.reuse ;  /* 0x0000000c0e157219 */ /* 0x184fe40000001209 */
[----:B------:R-:W-:-:S05]  /*4d90*/  SHF.R.U32.HI R6, RZ, R12, R9 ;  /* 0x0000000cff067219 */ /* 0x000fca0000011609 */
[----:B------:R-:W2:Y:S01]  /*4da0*/  LDC R27, c[0x0][0x638] ;  /* 0x00018e00ff1b7b82 */ /* 0x000ea20000000800 */
[-C--:B---3--:R-:W-:Y:S02]  /*4db0*/  SHF.L.U32 R8, R8, R25.reuse, RZ ;  /* 0x0000001908087219 */ /* 0x088fe400000006ff */
[-CC-:B------:R-:W-:Y:S02]  /*4dc0*/  SHF.R.U64 R23, R21, R25.reuse, R6.reuse ;  /* 0x0000001915177219 */ /* 0x180fe40000001206 */
[----:B------:R-:W-:Y:S02]  /*4dd0*/  LOP3.LUT R32, RZ, R8, RZ, 0x33, !PT ;  /* 0x00000008ff207212 */ /* 0x000fe400078e33ff */
[----:B------:R-:W-:Y:S01]  /*4de0*/  SHF.R.U32.HI R9, RZ, R25, R6 ;  /* 0x00000019ff097219 */ /* 0x000fe20000011606 */
[----:B------:R-:W3:Y:S01]  /*4df0*/  LDC R31, c[0x0][0x610] ;  /* 0x00018400ff1f7b82 */ /* 0x000ee20000000800 */
[----:B------:R-:W-:Y:S01]  /*4e00*/  IMAD.MOV.U32 R8, RZ, RZ, R23 ;  /* 0x000000ffff087224 */ /* 0x000fe200078e0017 */
[----:B------:R-:W-:Y:S06]  /*4e10*/  @!P0 BRA `(.L_x_104) ;  /* 0x0000000000288947 */ /* 0x000fec0003800000 */
        /* <DEDUP_REMOVED lines=10> */
.L_x_104:
[----:B------:R-:W-:Y:S02]  /*4ec0*/  ISETP.NE.AND P0, PT, R2, 0x1, PT ;  /* 0x000000010200780c */ /* 0x000fe40003f05270 */
[----:B-1----:R-:W-:Y:S01]  /*4ed0*/  SHF.R.U64 R6, R8, R26, R9 ;  /* 0x0000001a08067219 */ /* 0x002fe20000001209 */
[----:B0-----:R-:W-:Y:S01]  /*4ee0*/  VIADD R9, R20, 0xffffffff ;  /* 0xffffffff14097836 */ /* 0x001fe20000000000 */
[----:B------:R-:W-:Y:S02]  /*4ef0*/  SHF.L.U32 R30, R30, R25, RZ ;  /* 0x000000191e1e7219 */ /* 0x000fe400000006ff */
[----:B------:R-:W-:Y:S01]  /*4f00*/  LOP3.LUT R5, R21, R32, RZ, 0xc0, !PT ;  /* 0x0000002015057212 */ /* 0x000fe200078ec0ff */
[----:B------:R-:W-:-:S04]  /*4f10*/  IMAD.MOV R8, RZ, RZ, -R6 ;  /* 0x000000ffff087224 */ /* 0x000fc800078e0a06 */
[----:B------:R-:W-:Y:S01]  /*4f20*/  IMAD R6, R30, R6, R5 ;  /* 0x000000061e067224 */ /* 0x000fe200078e0205 */
[----:B------:R-:W-:Y:S01]  /*4f30*/  LOP3.LUT R5, R14, R9, RZ, 0xc0, !PT ;  /* 0x000000090e057212 */ /* 0x000fe200078ec0ff */
[----:B------:R-:W-:Y:S02]  /*4f40*/  @P0 IMAD R3, R7, R24, R4 ;  /* 0x0000001807030224 */ /* 0x000fe400078e0204 */
[----:B--2---:R-:W-:Y:S02]  /*4f50*/  IMAD R4, R8, R27, R23 ;  /* 0x0000001b08047224 */ /* 0x004fe400078e0217 */
[----:B---3--:R-:W-:Y:S02]  /*4f60*/  IMAD R3, R6, R31, R3 ;  /* 0x0000001f06037224 */ /* 0x008fe400078e0203 */
[----:B------:R-:W-:Y:S02]  /*4f70*/  IMAD R4, R4, R20, R5 ;  /* 0x0000001404047224 */ /* 0x000fe400078e0205 */
[----:B------:R-:W-:-:S02]  /*4f80*/  IMAD.MOV.U32 R8, RZ, RZ, 0x1 ;  /* 0x00000001ff087424 */ /* 0x000fc400078e00ff */
[----:B------:R-:W-:Y:S01]  /*4f90*/  IMAD.MOV.U32 R6, RZ, RZ, R22 ;  /* 0x000000ffff067224 */ /* 0x000fe200078e0016 */
[----:B------:R-:W-:Y:S02]  /*4fa0*/  SEL R20, R4, R3, !P0 ;  /* 0x0000000304147207 */ /* 0x000fe40004000000 */
[----:B------:R-:W-:-:S07]  /*4fb0*/  SEL R21, R3, R4, !P0 ;  /* 0x0000000403157207 */ /* 0x000fce0004000000 */
.L_x_102:
[----:B------:R-:W-:-:S08]  /*4fc0*/  NOP ;  /* 0x0000000000007918 */ /* 0x000fd00000000000 */
[----:B------:R-:W0:-:S00]  /*4fd0*/  USETMAXREG.DEALLOC.CTAPOOL 0x28 ;  /* 0x00000028000079c8 */ /* 0x000e0000080e0500 */
[----:B0-----:R-:W-:-:S13]  /*4fe0*/  ISETP.NE.AND P0, PT, R0, RZ, PT ;  /* 0x000000ff0000720c */ /* 0x001fda0003f05270 */
[----:B------:R-:W-:Y:S05]  /*4ff0*/  @P0 EXIT ;  /* 0x000000000000094d */ /* 0x000fea0003800000 */
[----:B------:R-:W-:Y:S01]  /*5000*/  LOP3.LUT P0, RZ, R8, 0xff, RZ, 0xc0, !PT ;  /* 0x000000ff08ff7812 */ /* 0x000fe2000780c0ff */
[----:B------:R-:W-:Y:S02]  /*5010*/  IMAD.MOV.U32 R0, RZ, RZ, 0x1 ;  /* 0x00000001ff007424 */ /* 0x000fe400078e00ff */
[----:B------:R-:W-:-:S10]  /*5020*/  IMAD.MOV.U32 R3, RZ, RZ, RZ ;  /* 0x000000ffff037224 */ /* 0x000fd400078e00ff */
[----:B------:R-:W-:Y:S05]  /*5030*/  @!P0 BRA `(.L_x_105) ;  /* 0x0000000c00448947 */ /* 0x000fea0003800000 */
[----:B------:R-:W0:Y:S01]  /*5040*/  LDC R0, c[0x0][0x28c] ;  /* 0x0000a300ff007b82 */ /* 0x000e220000000800 */
[----:B------:R-:W1:Y:S01]  /*5050*/  S2R R12, SR_CgaCtaId ;  /* 0x00000000000c7919 */ /* 0x000e620000008800 */
[----:B------:R-:W-:Y:S01]  /*5060*/  ULDC UR5, c[0x0][0x600] ;  /* 0x0001800000057ab9 */ /* 0x000fe20000000800 */
[----:B------:R-:W-:Y:S01]  /*5070*/  ULDC UR4, c[0x0][0xc] ;  /* 0x0000030000047ab9 */ /* 0x000fe20000000800 */
[----:B------:R-:W-:Y:S01]  /*5080*/  UIADD3 UR16, UR5, -0x1, URZ ;  /* 0xffffffff05107890 */ /* 0x000fe2000fffe03f */
[----:B------:R-:W-:Y:S01]  /*5090*/  BSSY B0, `(.L_x_105) ;  /* 0x00000cb000007945 */ /* 0x000fe20003800000 */
[----:B------:R-:W-:Y:S01]  /*50a0*/  ULDC UR6, c[0x0][0x658] ;  /* 0x0001960000067ab9 */ /* 0x000fe20000000800 */
[----:B------:R-:W-:Y:S01]  /*50b0*/  ULDC UR5, c[0x0][0x10] ;  /* 0x0000040000057ab9 */ /* 0x000fe20000000800 */
[----:B------:R-:W-:Y:S01]  /*50c0*/  UMOV UR7, 0xffffffff ;  /* 0xffffffff00077882 */ /* 0x000fe20000000000 */
[----:B------:R-:W-:Y:S01]  /*50d0*/  UMOV UR8, 0x1 ;  /* 0x0000000100087882 */ /* 0x000fe20000000000 */
[----:B------:R-:W-:Y:S01]  /*50e0*/  UIMAD.WIDE.U32 UR4, UR4, UR5, URZ ;  /* 0x00000005040472a5 */ /* 0x000fe2000f8e003f */
[----:B------:R-:W-:Y:S01]  /*50f0*/  IMAD.MOV.U32 R9, RZ, RZ, 0x1 ;  /* 0x00000001ff097424 */ /* 0x000fe200078e00ff */
[----:B------:R-:W-:Y:S01]  /*5100*/  USHF.L.U32 UR7, UR7, UR6, URZ ;  /* 0x0000000607077299 */ /* 0x000fe2000800063f */
[----:B------:R-:W-:Y:S01]  /*5110*/  LOP3.LUT R8, R19, 0x2, RZ, 0xfc, !PT ;  /* 0x0000000213087812 */ /* 0x000fe200078efcff */
[----:B------:R-:W-:-:S02]  /*5120*/  USHF.L.U32 UR18, UR8, UR6, URZ ;  /* 0x0000000608127299 */ /* 0x000fc4000800063f */
[----:B------:R-:W-:Y:S01]  /*5130*/  ULOP3.LUT UR17, URZ, UR7, URZ, 0x33, !UPT ;  /* 0x000000073f117292 */ /* 0x000fe2000f8e333f */
[----:B------:R-:W-:Y:S01]  /*5140*/  ULDC UR6, c[0x0][0x14] ;  /* 0x0000050000067ab9 */ /* 0x000fe20000000800 */
[----:B------:R-:W-:Y:S01]  /*5150*/  ULDC.64 UR22, c[0x0][0x198] ;  /* 0x0000660000167ab9 */ /* 0x000fe20000000a00 */
[----:B------:R-:W-:Y:S02]  /*5160*/  UIMAD.WIDE.U32 UR20, UR4, UR6, URZ ;  /* 0x00000006041472a5 */ /* 0x000fe4000f8e003f */
[----:B------:R-:W-:Y:S01]  /*5170*/  UIMAD UR13, UR5, UR6, URZ ;  /* 0x00000006050d72a4 */ /* 0x000fe2000f8e023f */
[----:B0-----:R-:W-:-:S03]  /*5180*/  VIADD R0, R0, 0x3f ;  /* 0x0000003f00007836 */ /* 0x001fc60000000000 */
[----:B------:R-:W-:Y:S02]  /*5190*/  UIADD3 UR13, UR21, UR13, URZ ;  /* 0x0000000d150d7290 */ /* 0x000fe4000fffe03f */
[----:B------:R-:W-:-:S04]  /*51a0*/  SHF.R.S32.HI R3, RZ, 0x1f, R0 ;  /* 0x0000001fff037819 */ /* 0x000fc80000011400 */
[----:B------:R-:W-:Y:S01]  /*51b0*/  LEA.HI R10, R3, R0, RZ, 0x6 ;  /* 0x00000000030a7211 */ /* 0x000fe200078f30ff */
[C---:B-1----:R-:W-:Y:S02]  /*51c0*/  IMAD.SHL.U32 R11, R12.reuse, 0x10, RZ ;  /* 0x000000100c0b7824 */ /* 0x042fe400078e00ff */
[----:B------:R-:W-:Y:S01]  /*51d0*/  IMAD.SHL.U32 R12, R12, 0x400, RZ ;  /* 0x000004000c0c7824 */ /* 0x000fe200078e00ff */
[----:B------:R-:W-:Y:S01]  /*51e0*/  SHF.R.S32.HI R10, RZ, 0x6, R10 ;  /* 0x00000006ff0a7819 */ /* 0x000fe2000001140a */
[----:B------:R-:W-:Y:S01]  /*51f0*/  IMAD.MOV.U32 R0, RZ, RZ, 0x1 ;  /* 0x00000001ff007424 */ /* 0x000fe200078e00ff */
[----:B------:R-:W-:Y:S01]  /*5200*/  LOP3.LUT R11, R11, 0x30, RZ, 0xc0, !PT ;  /* 0x000000300b0b7812 */ /* 0x000fe200078ec0ff */
[----:B------:R-:W-:Y:S01]  /*5210*/  IMAD.MOV.U32 R3, RZ, RZ, RZ ;  /* 0x000000ffff037224 */ /* 0x000fe200078e00ff */
[----:B------:R-:W-:Y:S01]  /*5220*/  LOP3.LUT R12, R12, 0xc00, RZ, 0xc0, !PT ;  /* 0x00000c000c0c7812 */ /* 0x000fe200078ec0ff */
[----:B------:R-:W-:-:S07]  /*5230*/  VIADD R13, R10, 0x1 ;  /* 0x000000010a0d7836 */ /* 0x000fce0000000000 */
.L_x_116:
[----:B------:R-:W-:-:S03]  /*5240*/  UMOV UR4, 0xffffffff ;  /* 0xffffffff00047882 */ /* 0x000fc60000000000 */
[----:B------:R-:W-:Y:S05]  /*5250*/  BRA.DIV UR4, `(.L_x_106) ;  /* 0x0000001204587947 */ /* 0x000fea000b800000 */
[----:B------:R-:W-:-:S13]  /*5260*/  ELECT P6, URZ, PT ;  /* 0x00000000003f782f */ /* 0x000fda00038c0000 */
.L_x_132:
[----:B------:R-:W0:Y:S01]  /*5270*/  LDC R4, c[0x0][0x28c] ;  /* 0x0000a300ff047b82 */ /* 0x000e220000000800 */
[----:B------:R-:W-:Y:S01]  /*5280*/  BSSY B1, `(.L_x_107) ;  /* 0x0000038000017945 */ /* 0x000fe20003800000 */
[----:B0-----:R-:W-:-:S13]  /*5290*/  ISETP.LT.OR P6, PT, R4, 0x1, !P6 ;  /* 0x000000010400780c */ /* 0x001fda00077c1670 */
[----:B------:R-:W-:Y:S05]  /*52a0*/  @P6 BRA `(.L_x_108) ;  /* 0x0000000000d46947 */ /* 0x000fea0003800000 */
[----:B------:R-:W-:Y:S02]  /*52b0*/  IMAD.SHL.U32 R21, R21, 0x80, RZ ;  /* 0x0000008015157824 */ /* 0x000fe400078e00ff */
[----:B------:R-:W-:Y:S02]  /*52c0*/  IMAD R20, R20, 0x40, R11 ;  /* 0x0000004014147824 */ /* 0x000fe400078e020b */
[----:B------:R-:W-:Y:S02]  /*52d0*/  IMAD.MOV.U32 R24, RZ, RZ, RZ ;  /* 0x000000ffff187224 */ /* 0x000fe400078e00ff */
[----:B------:R-:W-:Y:S02]  /*52e0*/  IMAD.MOV.U32 R4, RZ, RZ, R13 ;  /* 0x000000ffff047224 */ /* 0x000fe400078e000d */
[----:B------:R-:W-:Y:S02]  /*52f0*/  IMAD.MOV.U32 R5, RZ, RZ, R0 ;  /* 0x000000ffff057224 */ /* 0x000fe400078e0000 */
[----:B------:R-:W-:-:S07]  /*5300*/  IMAD.MOV.U32 R7, RZ, RZ, R3 ;  /* 0x000000ffff077224 */ /* 0x000fce00078e0003 */
.L_x_111:
[----:B------:R-:W0:Y:S01]  /*5310*/  S2R R15, SR_CgaCtaId ;  /* 0x00000000000f7919 */ /* 0x000e220000008800 */
[----:B------:R-:W-:Y:S02]  /*5320*/  MOV R14, 0x400 ;  /* 0x00000400000e7802 */ /* 0x000fe40000000f00 */
[----:B------:R-:W-:Y:S02]  /*5330*/  LOP3.LUT P1, RZ, R18, 0x7f, RZ, 0xc0, !PT ;  /* 0x0000007f12ff7812 */ /* 0x000fe4000782c0ff */
[----:B0-----:R-:W-:Y:S02]  /*5340*/  LEA R22, R15, R14, 0x18 ;  /* 0x0000000e0f167211 */ /* 0x001fe400078ec0ff */
[----:B------:R-:W-:-:S09]  /*5350*/  SHF.L.U32 R14, R5, 0x1f, RZ ;  /* 0x0000001f050e7819 */ /* 0x000fd200000006ff */
[----:B------:R-:W0:Y:S01]  /*5360*/  @!P1 LDC R15, c[0x0][0x500] ;  /* 0x00014000ff0f9b82 */ /* 0x000e220000000800 */
[----:B------:R-:W-:-:S04]  /*5370*/  IMAD R23, R7, 0x8, R22 ;  /* 0x0000000807177824 */ /* 0x000fc800078e0216 */
[----:B------:R-:W1:Y:S02]  /*5380*/  SYNCS.PHASECHK.TRANS64.TRYWAIT P0, [R23+URZ+0x48], R14 ;  /* 0x0000480e170075a7 */ /* 0x000e64000800017f */
[----:B-1----:R-:W-:Y:S05]  /*5390*/  @!P0 BRA `(.L_x_109) ;  /* 0x0000001000288947 */ /* 0x002fea0003800000 */
.L_x_133:
[----:B-1----:R-:W-:Y:S01]  /*53a0*/  PRMT R14, R8, 0x9910, RZ ;  /* 0x00009910080e7816 */ /* 0x002fe200000000ff */
[----:B0-----:R0:W-:Y:S03]  /*53b0*/  @!P1 SYNCS.ARRIVE.TRANS64 RZ, [R23+URZ], R15 ;  /* 0x0000000f17ff99a7 */ /* 0x0011e6000800003f */
[----:B------:R-:W-:-:S13]  /*53c0*/  ISETP.NE.AND P0, PT, R14, 0x2, PT ;  /* 0x000000020e00780c */ /* 0x000fda0003f05270 */
[----:B0-----:R-:W-:Y:S05]  /*53d0*/  @P0 BRA `(.L_x_110) ;  /* 0x0000000000040947 */ /* 0x001fea0003800000 */
[----:B------:R-:W-:Y:S01]  /*53e0*/  BPT.TRAP 0x1 ;  /* 0x000000040000795c */ /* 0x000fe20000300000 */
.L_x_110:
[----:B------:R-:W-:Y:S01]  /*53f0*/  IMAD R14, R7, 0x1000, R12 ;  /* 0x00001000070e7824 */ /* 0x000fe200078e020c */
[----:B------:R-:W-:Y:S01]  /*5400*/  R2UR UR9, R23 ;  /* 0x00000000170972ca */ /* 0x000fe200000e0000 */
[--C-:B------:R-:W-:Y:S01]  /*5410*/  IMAD R15, R7, 0x4000, R22.reuse ;  /* 0x00004000070f7824 */ /* 0x100fe200078e0216 */
[----:B------:R-:W-:Y:S01]  /*5420*/  UIADD3 UR4, UP0, UR22, 0xf0, URZ ;  /* 0x000000f016047890 */ /* 0x000fe2000ff1e03f */
[----:B------:R-:W-:Y:S01]  /*5430*/  IMAD R14, R14, 0x2, R22 ;  /* 0x000000020e0e7824 */ /* 0x000fe200078e0216 */
[----:B------:R-:W-:Y:S01]  /*5440*/  R2UR UR11, R21 ;  /* 0x00000000150b72ca */ /* 0x000fe200000e0000 */
[----:B------:R-:W-:Y:S01]  /*5450*/  VIADD R4, R4, 0xffffffff ;  /* 0xffffffff04047836 */ /* 0x000fe20000000000 */
[----:B------:R-:W-:Y:S01]  /*5460*/  R2UR UR5, R15 ;  /* 0x000000000f0572ca */ /* 0x000fe200000e0000 */
[----:B------:R-:W-:Y:S01]  /*5470*/  UIADD3 UR24, UP1, UR22, 0x1f0, URZ ;  /* 0x000001f016187890 */ /* 0x000fe2000ff3e03f */
[----:B------:R-:W-:Y:S01]  /*5480*/  R2UR UR8, R14 ;  /* 0x000000000e0872ca */ /* 0x000fe200000e0000 */
[----:B------:R-:W-:Y:S01]  /*5490*/  VIADD R7, R7, 0x1 ;  /* 0x0000000107077836 */ /* 0x000fe20000000000 */
[----:B------:R-:W-:Y:S01]  /*54a0*/  R2UR UR10, R24 ;  /* 0x00000000180a72ca */ /* 0x000fe200000e0000 */
[----:B------:R-:W-:Y:S01]  /*54b0*/  UIADD3.X UR25, URZ, UR23, URZ, UP1, !UPT ;  /* 0x000000173f197290 */ /* 0x000fe20008ffe43f */
[----:B------:R-:W-:Y:S01]  /*54c0*/  R2UR UR12, R6 ;  /* 0x00000000060c72ca */ /* 0x000fe200000e0000 */
[----:B------:R-:W-:Y:S01]  /*54d0*/  UMOV UR6, 0x0 ;  /* 0x0000000000067882 */ /* 0x000fe20000000000 */
[----:B------:R-:W-:Y:S01]  /*54e0*/  R2UR UR19, R20 ;  /* 0x00000000141372ca */ /* 0x000fe200000e0000 */
[----:B------:R-:W-:Y:S01]  /*54f0*/  UMOV UR7, 0x10000000 ;  /* 0x1000000000077882 */ /* 0x000fe20000000000 */
[----:B------:R-:W-:Y:S01]  /*5500*/  ISETP.GT.AND P1, PT, R4, 0x1, PT ;  /* 0x000000010400780c */ /* 0x000fe20003f24270 */
[----:B------:R-:W-:Y:S01]  /*5510*/  UMOV UR26, 0xf0000 ;  /* 0x000f0000001a7882 */ /* 0x000fe20000000000 */
[C---:B------:R-:W-:Y:S01]  /*5520*/  ISETP.NE.AND P0, PT, R7.reuse, 0x9, PT ;  /* 0x000000090700780c */ /* 0x040fe20003f05270 */
[----:B------:R-:W-:Y:S01]  /*5530*/  UIADD3 UR14, UR5, 0x180, URZ ;  /* 0x00000180050e7890 */ /* 0x000fe2000fffe03f */
[----:B------:R-:W-:Y:S01]  /*5540*/  VIADD R24, R24, 0x40 ;  /* 0x0000004018187836 */ /* 0x000fe20000000000 */
[----:B------:R-:W-:Y:S01]  /*5550*/  UIADD3.X UR5, URZ, UR23, URZ, UP0, !UPT ;  /* 0x000000173f057290 */ /* 0x000fe200087fe43f */
[----:B------:R-:W-:Y:S01]  /*5560*/  SEL R14, RZ, 0x1, P0 ;  /* 0x00000001ff0e7807 */ /* 0x000fe20000000000 */
[----:B------:R-:W-:Y:S01]  /*5570*/  UIADD3 UR15, UR8, 0x24180, URZ ;  /* 0x00024180080f7890 */ /* 0x000fe2000fffe03f */
[----:B------:R-:W-:-:S02]  /*5580*/  SEL R7, R7, RZ, P0 ;  /* 0x000000ff07077207 */ /* 0x000fc40000000000 */
[----:B------:R-:W-:Y:S01]  /*5590*/  UMOV UR8, UR14 ;  /* 0x0000000e00087c82 */ /* 0x000fe20008000000 */
[----:B------:R-:W-:-:S03]  /*55a0*/  LOP3.LUT R5, R5, R14, RZ, 0x3c, !PT ;  /* 0x0000000e05057212 */ /* 0x000fc600078e3cff */
[----:B------:R0:W-:Y:S02]  /*55b0*/  UTMALDG.3D [UR8], [UR4], desc[UR6] ;  /* 0x00000608040075b4 */ /* 0x0001e40008011000 */
[----:B0-----:R-:W-:Y:S01]  /*55c0*/  UMOV UR8, UR15 ;  /* 0x0000000f00087c82 */ /* 0x001fe20008000000 */
[----:B------:R-:W-:Y:S02]  /*55d0*/  UMOV UR11, UR19 ;  /* 0x00000013000b7c82 */ /* 0x000fe40008000000 */
[----:B------:R0:W-:Y:S02]  /*55e0*/  UTMALDG.3D.MULTICAST [UR8], [UR24], UR26, desc[UR6] ;  /* 0x00000608180073b4 */ /* 0x0001e4000801181a */
[----:B0-----:R-:W-:Y:S05]  /*55f0*/  @P1 BRA `(.L_x_111) ;  /* 0xfffffffc00441947 */ /* 0x001fea000383ffff */
.L_x_108:
[----:B------:R-:W-:Y:S05]  /*5600*/  BSYNC B1 ;  /* 0x0000000000017941 */ /* 0x000fea0003800000 */
.L_x_107:
[----:B------:R-:W-:Y:S01]  /*5610*/  LOP3.LUT P1, RZ, R9, 0xff, RZ, 0xc0, !PT ;  /* 0x000000ff09ff7812 */ /* 0x000fe2000782c0ff */
[C---:B------:R-:W-:Y:S01]  /*5620*/  IMAD.IADD R6, R10.reuse, 0x1, R3 ;  /* 0x000000010a067824 */ /* 0x040fe200078e0203 */
[----:B------:R-:W-:Y:S01]  /*5630*/  ULDC.64 UR4, c[0x0][0x650] ;  /* 0x0001940000047ab9 */ /* 0x000fe20000000a00 */
[----:B------:R-:W-:Y:S01]  /*5640*/  ISETP.GE.U32.AND P2, PT, R10, 0x9, PT ;  /* 0x000000090a00780c */ /* 0x000fe20003f46070 */
[----:B------:R-:W-:Y:S01]  /*5650*/  BSSY B1, `(.L_x_112) ;  /* 0x000006c000017945 */ /* 0x000fe20003800000 */
[----:B------:R-:W-:Y:S01]  /*5660*/  IMAD.MOV.U32 R21, RZ, RZ, -0x1 ;  /* 0xffffffffff157424 */ /* 0x000fe200078e00ff */
[----:B------:R-:W-:Y:S01]  /*5670*/  ISETP.GT.U32.AND P0, PT, R6, 0x8, PT ;  /* 0x000000080600780c */ /* 0x000fe20003f04070 */
[----:B------:R-:W-:Y:S01]  /*5680*/  IMAD.MOV.U32 R20, RZ, RZ, -0x1 ;  /* 0xffffffffff147424 */ /* 0x000fe200078e00ff */
[----:B------:R-:W-:Y:S02]  /*5690*/  PRMT R9, RZ, 0x7610, R9 ;  /* 0x00007610ff097816 */ /* 0x000fe40000000009 */
[----:B------:R-:W-:-:S03]  /*56a0*/  ISETP.LT.U32.AND P0, PT, R10, 0x9, P0 ;  /* 0x000000090a00780c */ /* 0x000fc60000701070 */
[----:B------:R-:W0:Y:S01]  /*56b0*/  @P1 S2R R5, SR_CgaCtaId ;  /* 0x0000000000051919 */ /* 0x000e220000008800 */
[----:B------:R-:W-:-:S04]  /*56c0*/  @P1 MOV R4, 0x400 ;  /* 0x0000040000041802 */ /* 0x000fc80000000f00 */
[----:B0-----:R-:W-:Y:S01]  /*56d0*/  @P1 LEA R3, R5, R4, 0x18 ;  /* 0x0000000405031211 */ /* 0x001fe200078ec0ff */
[----:B------:R-:W-:-:S03]  /*56e0*/  IMAD.WIDE.U32 R4, R6, 0x38e38e39, RZ ;  /* 0x38e38e3906047825 */ /* 0x000fc600078e00ff */
[----:B------:R0:W-:Y:S01]  /*56f0*/  @P1 SYNCS.ARRIVE.TRANS64.A1T0 RZ, [R3+URZ+0xa8], RZ ;  /* 0x0000a8ff03ff19a7 */ /* 0x0001e2000810003f */
[----:B------:R-:W-:Y:S02]  /*5700*/  IADD3 R16, P1, R16, UR20, RZ ;  /* 0x0000001410107c10 */ /* 0x000fe4000ff3e0ff */
[----:B------:R-:W-:Y:S02]  /*5710*/  SHF.R.U32.HI R5, RZ, 0x1, R5 ;  /* 0x00000001ff057819 */ /* 0x000fe40000011605 */
[----:B------:R-:W-:Y:S02]  /*5720*/  IADD3.X R17, R17, UR13, RZ, P1, !PT ;  /* 0x0000000d11117c10 */ /* 0x000fe40008ffe4ff */
[----:B------:R-:W-:Y:S02]  /*5730*/  PRMT R4, RZ, 0x7610, R4 ;  /* 0x00007610ff047816 */ /* 0x000fe40000000004 */
[----:B0-----:R-:W-:Y:S02]  /*5740*/  SEL R3, RZ, 0x1, !P0 ;  /* 0x00000001ff037807 */ /* 0x001fe40004000000 */
[----:B------:R-:W-:-:S02]  /*5750*/  ISETP.GE.U32.AND P0, PT, R16, UR4, PT ;  /* 0x0000000410007c0c */ /* 0x000fc4000bf06070 */
[----:B------:R-:W-:Y:S01]  /*5760*/  LOP3.LUT R0, R0, R3, RZ, 0x3c, !PT ;  /* 0x0000000300007212 */ /* 0x000fe200078e3cff */
[----:B------:R-:W-:Y:S01]  /*5770*/  IMAD R3, R5, -0x9, R6 ;  /* 0xfffffff705037824 */ /* 0x000fe200078e0206 */
[----:B------:R-:W-:Y:S01]  /*5780*/  ISETP.GE.U32.AND.EX P0, PT, R17, UR5, PT, P0 ;  /* 0x0000000511007c0c */ /* 0x000fe2000bf06100 */
[----:B------:R-:W-:Y:S01]  /*5790*/  IMAD.MOV.U32 R6, RZ, RZ, -0x1 ;  /* 0xffffffffff067424 */ /* 0x000fe200078e00ff */
[----:B------:R-:W-:-:S11]  /*57a0*/  @P2 LOP3.LUT R0, R0, 0x1, R5, 0x78, !PT ;  /* 0x0000000100002812 */ /* 0x000fd600078e7805 */
[----:B------:R-:W-:Y:S05]  /*57b0*/  @P0 BRA `(.L_x_113) ;  /* 0x0000000400540947 */ /* 0x000fea0003800000 */
[----:B------:R-:W0:Y:S01]  /*57c0*/  S2R R15, SR_CTAID.X ;  /* 0x00000000000f7919 */ /* 0x000e220000002500 */
[----:B------:R-:W-:Y:S01]  /*57d0*/  ULDC.64 UR4, c[0x0][0x628] ;  /* 0x00018a0000047ab9 */ /* 0x000fe20000000a00 */
[----:B------:R-:W-:Y:S01]  /*57e0*/  ULDC UR7, c[0x0][0x630] ;  /* 0x00018c0000077ab9 */ /* 0x000fe20000000800 */
[----:B------:R-:W-:Y:S01]  /*57f0*/  ISETP.NE.U32.AND P0, PT, RZ, UR4, PT ;  /* 0x00000004ff007c0c */ /* 0x000fe2000bf05070 */
[----:B------:R-:W1:Y:S01]  /*5800*/  S2R R20, SR_CTAID.Y ;  /* 0x0000000000147919 */ /* 0x000e620000002600 */
[----:B------:R-:W-:Y:S01]  /*5810*/  ULDC UR8, c[0x0][0x150] ;  /* 0x0000540000087ab9 */ /* 0x000fe20000000800 */
[----:B------:R-:W-:Y:S01]  /*5820*/  IMAD.MOV.U32 R4, RZ, RZ, R16 ;  /* 0x000000ffff047224 */ /* 0x000fe200078e0010 */
[----:B------:R-:W-:Y:S01]  /*5830*/  ISETP.NE.AND.EX P0, PT, RZ, UR5, PT, P0 ;  /* 0x00000005ff007c0c */ /* 0x000fe2000bf05300 */
[----:B------:R-:W-:Y:S01]  /*5840*/  IMAD.MOV.U32 R5, RZ, RZ, R17 ;  /* 0x000000ffff057224 */ /* 0x000fe200078e0011 */
[----:B0-----:R-:W-:-:S11]  /*5850*/  I2FP.F32.U32 R22, R15 ;  /* 0x0000000f00167245 */ /* 0x001fd60000201000 */
[----:B------:R-:W-:Y:S05]  /*5860*/  @!P0 BRA `(.L_x_114) ;  /* 0x0000000000288947 */ /* 0x000fea0003800000 */
[----:B------:R-:W-:Y:S02]  /*5870*/  ULDC UR6, c[0x0][0x634] ;  /* 0x00018d0000067ab9 */ /* 0x000fe40000000800 */
[----:B------:R-:W-:-:S05]  /*5880*/  IADD3 R5, P0, R16, UR6, RZ ;  /* 0x0000000610057c10 */ /* 0x000fca000ff1e0ff */
[----:B------:R-:W-:-:S04]  /*5890*/  IMAD.X R21, RZ, RZ, R17, P0 ;  /* 0x000000ffff157224 */ /* 0x000fc800000e0611 */
[----:B------:R-:W-:-:S04]  /*58a0*/  IMAD.WIDE.U32 R6, R21, UR4, RZ ;  /* 0x0000000415067c25 */ /* 0x000fc8000f8e00ff */
[----:B------:R-:W-:-:S04]  /*58b0*/  IMAD.WIDE.U32 R6, P0, R5, UR5, R6 ;  /* 0x0000000505067c25 */ /* 0x000fc8000f800006 */
[----:B------:R-:W-:-:S04]  /*58c0*/  IMAD.WIDE.U32 R4, R5, UR4, RZ ;  /* 0x0000000405047c25 */ /* 0x000fc8000f8e00ff */
[----:B------:R-:W-:Y:S01]  /*58d0*/  IMAD.MOV.U32 R4, RZ, RZ, R7 ;  /* 0x000000ffff047224 */ /* 0x000fe200078e0007 */
[----:B------:R-:W-:Y:S01]  /*58e0*/  IADD3 RZ, P1, R5, R6, RZ ;  /* 0x0000000605ff7210 */ /* 0x000fe20007f3e0ff */
[----:B------:R-:W-:-:S04]  /*58f0*/  IMAD.X R5, RZ, RZ, RZ, P0 ;  /* 0x000000ffff057224 */ /* 0x000fc800000e06ff */
[----:B------:R-:W-:-:S08]  /*5900*/  IMAD.WIDE.U32.X R4, R21, UR5, R4, P1 ;  /* 0x0000000515047c25 */ /* 0x000fd000088e0404 */
.L_x_114:
[--C-:B------:R-:W-:Y:S01]  /*5910*/  SHF.R.U64 R14, R4, UR7, R5.reuse ;  /* 0x00000007040e7c19 */ /* 0x100fe20008001205 */
[----:B------:R-:W-:Y:S01]  /*5920*/  FMUL R22, R22, UR8 ;  /* 0x0000000816167c20 */ /* 0x000fe20008400000 */
[----:B------:R-:W-:Y:S01]  /*5930*/  SHF.R.U32.HI R4, RZ, UR7, R5 ;  /* 0x00000007ff047c19 */ /* 0x000fe20008011605 */
[----:B------:R-:W0:Y:S01]  /*5940*/  LDC R6, c[0x0][0x144] ;  /* 0x00005100ff067b82 */ /* 0x000e220000000800 */
[----:B------:R-:W-:Y:S01]  /*5950*/  IADD3 R5, P0, RZ, -R14, RZ ;  /* 0x8000000eff057210 */ /* 0x000fe20007f1e0ff */
[----:B------:R-:W-:Y:S01]  /*5960*/  ULDC UR6, c[0x0][0x154] ;  /* 0x0000550000067ab9 */ /* 0x000fe20000000800 */
[----:B-1----:R-:W-:Y:S01]  /*5970*/  I2FP.F32.U32 R7, R20 ;  /* 0x0000001400077245 */ /* 0x002fe20000201000 */
[----:B------:R-:W1:Y:S01]  /*5980*/  F2I.U32.TRUNC.NTZ R22, R22 ;  /* 0x0000001600167305 */ /* 0x000e62000020f000 */
[----:B------:R-:W-:Y:S01]  /*5990*/  ULDC.64 UR4, c[0x0][0x620] ;  /* 0x0001880000047ab9 */ /* 0x000fe20000000a00 */
[----:B------:R-:W-:Y:S01]  /*59a0*/  IMAD.X R4, RZ, RZ, ~R4, P0 ;  /* 0x000000ffff047224 */ /* 0x000fe200000e0e04 */
[----:B------:R-:W-:Y:S01]  /*59b0*/  ISETP.NE.AND P2, PT, R2, 0x1, PT ;  /* 0x000000010200780c */ /* 0x000fe20003f45270 */
[----:B------:R-:W-:Y:S01]  /*59c0*/  FMUL R23, R7, UR6 ;  /* 0x0000000607177c20 */ /* 0x000fe20008400000 */
[----:B------:R-:W2:Y:S01]  /*59d0*/  LDC R25, c[0x0][0x148] ;  /* 0x00005200ff197b82 */ /* 0x000ea20000000800 */
[----:B------:R-:W-:Y:S01]  /*59e0*/  IMAD R4, R4, UR4, RZ ;  /* 0x0000000404047c24 */ /* 0x000fe2000f8e02ff */
[----:B------:R-:W-:-:S02]  /*59f0*/  ULDC.64 UR6, c[0x0][0x640] ;  /* 0x0001900000067ab9 */ /* 0x000fc40000000a00 */
[----:B------:R-:W-:Y:S01]  /*5a00*/  ISETP.NE.U32.AND P0, PT, RZ, UR6, PT ;  /* 0x00000006ff007c0c */ /* 0x000fe2000bf05070 */
[----:B------:R-:W3:Y:S01]  /*5a10*/  F2I.U32.TRUNC.NTZ R23, R23 ;  /* 0x0000001700177305 */ /* 0x000ee2000020f000 */
[C---:B------:R-:W-:Y:S02]  /*5a20*/  IMAD R7, R5.reuse, UR5, R4 ;  /* 0x0000000505077c24 */ /* 0x040fe4000f8e0204 */
[----:B------:R-:W-:Y:S01]  /*5a30*/  IMAD.WIDE.U32 R4, R5, UR4, R16 ;  /* 0x0000000405047c25 */ /* 0x000fe2000f8e0010 */
[----:B------:R-:W-:Y:S01]  /*5a40*/  ULDC UR4, c[0x0][0x618] ;  /* 0x0001860000047ab9 */ /* 0x000fe20000000800 */
[----:B------:R-:W-:Y:S02]  /*5a50*/  ISETP.NE.AND.EX P0, PT, RZ, UR7, PT, P0 ;  /* 0x00000007ff007c0c */ /* 0x000fe4000bf05300 */
[----:B------:R-:W-:Y:S02]  /*5a60*/  IMAD.IADD R5, R5, 0x1, R7 ;  /* 0x0000000105057824 */ /* 0x000fe400078e0207 */
[----:B-1----:R-:W-:-:S03]  /*5a70*/  IMAD.MOV R22, RZ, RZ, -R22 ;  /* 0x000000ffff167224 */ /* 0x002fc600078e0a16 */
[----:B------:R-:W-:Y:S01]  /*5a80*/  SHF.R.U64 R21, R4, UR4, R5 ;  /* 0x0000000404157c19 */ /* 0x000fe20008001205 */
[----:B0-----:R-:W-:Y:S01]  /*5a90*/  IMAD R15, R6, R22, R15 ;  /* 0x00000016060f7224 */ /* 0x001fe200078e020f */
[----:B------:R-:W-:Y:S01]  /*5aa0*/  SHF.R.U32.HI R4, RZ, UR4, R5 ;  /* 0x00000004ff047c19 */ /* 0x000fe20008011605 */
[----:B------:R-:W-:Y:S01]  /*5ab0*/  ULDC UR4, c[0x0][0x608] ;  /* 0x0001820000047ab9 */ /* 0x000fe20000000800 */
[----:B---3--:R-:W-:Y:S02]  /*5ac0*/  IMAD.MOV R6, RZ, RZ, -R23 ;  /* 0x000000ffff067224 */ /* 0x008fe400078e0a17 */
[--C-:B------:R-:W-:Y:S02]  /*5ad0*/  SHF.R.U64 R22, R21, UR4, R4.reuse ;  /* 0x0000000415167c19 */ /* 0x100fe40008001204 */
[----:B------:R-:W-:Y:S01]  /*5ae0*/  SHF.R.U32.HI R5, RZ, UR4, R4 ;  /* 0x00000004ff057c19 */ /* 0x000fe20008011604 */
[----:B------:R-:W-:Y:S01]  /*5af0*/  ULDC UR4, c[0x0][0x658] ;  /* 0x0001960000047ab9 */ /* 0x000fe20000000800 */
[----:B--2---:R-:W-:-:S02]  /*5b00*/  @P2 IMAD R15, R25, R6, R20 ;  /* 0x00000006190f2224 */ /* 0x004fc400078e0214 */
[--C-:B------:R-:W-:Y:S02]  /*5b10*/  SHF.R.U64 R20, R22, UR4, R5.reuse ;  /* 0x0000000416147c19 */ /* 0x100fe40008001205 */
[----:B------:R-:W-:-:S03]  /*5b20*/  SHF.R.U32.HI R23, RZ, UR4, R5 ;  /* 0x00000004ff177c19 */ /* 0x000fc60008011605 */
[----:B------:R-:W-:Y:S02]  /*5b30*/  IMAD.MOV.U32 R6, RZ, RZ, R20 ;  /* 0x000000ffff067224 */ /* 0x000fe400078e0014 */
[----:B------:R-:W-:Y:S01]  /*5b40*/  IMAD.MOV.U32 R5, RZ, RZ, R23 ;  /* 0x000000ffff057224 */ /* 0x000fe200078e0017 */
[----:B------:R-:W-:Y:S06]  /*5b50*/  @!P0 BRA `(.L_x_115) ;  /* 0x00000000002c8947 */ /* 0x000fec0003800000 */
        /* <DEDUP_REMOVED lines=9> */
[----:B------:R-:W-:-:S04]  /*5bf0*/  IMAD.WIDE.U32.X R4, R23, UR7, R4, P1 ;  /* 0x0000000717047c25 */ /* 0x000fc800088e0404 */
[----:B------:R-:W-:-:S07]  /*5c00*/  IMAD.MOV.U32 R6, RZ, RZ, R4 ;  /* 0x000000ffff067224 */ /* 0x000fce00078e0004 */
.L_x_115:
[----:B------:R-:W-:Y:S01]  /*5c10*/  ULDC UR4, c[0x0][0x648] ;  /* 0x0001920000047ab9 */ /* 0x000fe20000000800 */
[----:B------:R-:W-:Y:S01]  /*5c20*/  LOP3.LUT R4, R22, UR17, RZ, 0xc0, !PT ;  /* 0x0000001116047c12 */ /* 0x000fe2000f8ec0ff */
[----:B------:R-:W-:Y:S01]  /*5c30*/  ULDC UR5, c[0x0][0x610] ;  /* 0x0001840000057ab9 */ /* 0x000fe20000000800 */
[----:B------:R-:W-:Y:S01]  /*5c40*/  SHF.R.U64 R5, R6, UR4, R5 ;  /* 0x0000000406057c19 */ /* 0x000fe20008001205 */
[----:B------:R-:W-:Y:S01]  /*5c50*/  ULDC UR4, c[0x0][0x638] ;  /* 0x00018e0000047ab9 */ /* 0x000fe20000000800 */
[----:B------:R-:W-:-:S03]  /*5c60*/  LOP3.LUT R21, R21, UR16, RZ, 0xc0, !PT ;  /* 0x0000001015157c12 */ /* 0x000fc6000f8ec0ff */
[----:B------:R-:W-:Y:S02]  /*5c70*/  IMAD.MOV R7, RZ, RZ, -R5 ;  /* 0x000000ffff077224 */ /* 0x000fe400078e0a05 */
[----:B------:R-:W-:Y:S02]  /*5c80*/  IMAD R4, R5, UR18, R4 ;  /* 0x0000001205047c24 */ /* 0x000fe4000f8e0204 */
[----:B------:R-:W-:Y:S01]  /*5c90*/  IMAD R20, R7, UR4, R20 ;  /* 0x0000000407147c24 */ /* 0x000fe2000f8e0214 */
[----:B------:R-:W-:Y:S01]  /*5ca0*/  ULDC UR4, c[0x0][0x600] ;  /* 0x0001800000047ab9 */ /* 0x000fe20000000800 */
[----:B------:R-:W-:Y:S02]  /*5cb0*/  IMAD R15, R4, UR5, R15 ;  /* 0x00000005040f7c24 */ /* 0x000fe4000f8e020f */
[----:B------:R-:W-:Y:S02]  /*5cc0*/  IMAD R6, R20, UR4, R21 ;  /* 0x0000000414067c24 */ /* 0x000fe4000f8e0215 */
[----:B------:R-:W-:-:S03]  /*5cd0*/  IMAD.MOV.U32 R4, RZ, RZ, 0x1 ;  /* 0x00000001ff047424 */ /* 0x000fc600078e00ff */
[----:B------:R-:W-:Y:S02]  /*5ce0*/  SEL R20, R6, R15, !P2 ;  /* 0x0000000f06147207 */ /* 0x000fe40005000000 */
[----:B------:R-:W-:Y:S01]  /*5cf0*/  SEL R21, R15, R6, !P2 ;  /* 0x000000060f157207 */ /* 0x000fe20005000000 */
[----:B------:R-:W-:-:S07]  /*5d00*/  IMAD.MOV.U32 R6, RZ, RZ, R14 ;  /* 0x000000ffff067224 */ /* 0x000fce00078e000e */
.L_x_113:
[----:B------:R-:W-:Y:S05]  /*5d10*/  BSYNC B1 ;  /* 0x0000000000017941 */ /* 0x000fea0003800000 */
.L_x_112:
[----:B------:R-:W-:-:S13]  /*5d20*/  LOP3.LUT P0, RZ, R4, 0xff, RZ, 0xc0, !PT ;  /* 0x000000ff04ff7812 */ /* 0x000fda000780c0ff */
[----:B------:R-:W-:Y:S05]  /*5d30*/  @P0 BRA `(.L_x_116) ;  /* 0xfffffff400400947 */ /* 0x000fea000383ffff */
[----:B------:R-:W-:Y:S05]  /*5d40*/  BSYNC B0 ;  /* 0x0000000000007941 */ /* 0x000fea0003800000 */
.L_x_105:
[----:B------:R-:W-:-:S03]  /*5d50*/  UMOV UR4, 0xffffffff ;  /* 0xffffffff00047882 */ /* 0x000fc60000000000 */
[----:B------:R-:W-:Y:S05]  /*5d60*/  BRA.DIV UR4, `(.L_x_117) ;  /* 0x0000000604c87947 */ /* 0x000fea000b800000 */
[----:B------:R-:W-:-:S13]  /*5d70*/  ELECT P6, URZ, PT ;  /* 0x00000000003f782f */ /* 0x000fda00038c0000 */
.L_x_136:
[----:B------:R-:W-:Y:S04]  /*5d80*/  BSSY B0, `(.L_x_118) ;  /* 0x0000058000007945 */ /* 0x000fe80003800000 */
[----:B------:R-:W-:Y:S05]  /*5d90*/  @!P6 BRA `(.L_x_119) ;  /* 0x000000040058e947 */ /* 0x000fea0003800000 */
[----:B------:R-:W-:-:S04]  /*5da0*/  LOP3.LUT R19, R19, 0x2, RZ, 0xfc, !PT ;  /* 0x0000000213137812 */ /* 0x000fc800078efcff */
[----:B------:R-:W-:-:S13]  /*5db0*/  ISETP.NE.AND P0, PT, R19, 0x3, PT ;  /* 0x000000031300780c */ /* 0x000fda0003f05270 */
[----:B------:R-:W-:Y:S05]  /*5dc0*/  @!P0 BRA `(.L_x_120) ;  /* 0x0000000000048947 */ /* 0x000fea0003800000 */
[----:B------:R-:W-:Y:S01]  /*5dd0*/  BPT.TRAP 0x1 ;  /* 0x000000040000795c */ /* 0x000fe20000300000 */
.L_x_120:
[----:B------:R-:W0:Y:S01]  /*5de0*/  S2R R5, SR_CgaCtaId ;  /* 0x0000000000057919 */ /* 0x000e220000008800 */
[----:B------:R-:W-:Y:S02]  /*5df0*/  MOV R2, 0x400 ;  /* 0x0000040000027802 */ /* 0x000fe40000000f00 */
[----:B------:R-:W-:Y:S02]  /*5e00*/  SHF.L.U32 R4, R0, 0x1f, RZ ;  /* 0x0000001f00047819 */ /* 0x000fe400000006ff */
[----:B0-----:R-:W-:-:S05]  /*5e10*/  LEA R2, R5, R2, 0x18 ;  /* 0x0000000205027211 */ /* 0x001fca00078ec0ff */
[----:B------:R-:W-:-:S04]  /*5e20*/  VIADD R2, R2, 0x48 ;  /* 0x0000004802027836 */ /* 0x000fc80000000000 */
[C---:B------:R-:W-:Y:S02]  /*5e30*/  IMAD R7, R3.reuse, 0x8, R2 ;  /* 0x0000000803077824 */ /* 0x040fe400078e0202 */
[----:B------:R-:W-:Y:S02]  /*5e40*/  VIADD R3, R3, 0x1 ;  /* 0x0000000103037836 */ /* 0x000fe40000000000 */
[----:B------:R-:W0:Y:S03]  /*5e50*/  SYNCS.PHASECHK.TRANS64.TRYWAIT P0, [R7+URZ], R4 ;  /* 0x00000004070075a7 */ /* 0x000e26000800017f */
[----:B------:R-:W-:-:S04]  /*5e60*/  ISETP.NE.AND P1, PT, R3, 0x9, PT ;  /* 0x000000090300780c */ /* 0x000fc80003f25270 */
[----:B------:R-:W-:Y:S02]  /*5e70*/  SEL R5, RZ, 0x1, P1 ;  /* 0x00000001ff057807 */ /* 0x000fe40000800000 */
[----:B------:R-:W-:Y:S02]  /*5e80*/  SEL R3, R3, RZ, P1 ;  /* 0x000000ff03037207 */ /* 0x000fe40000800000 */
[----:B------:R-:W-:-:S03]  /*5e90*/  LOP3.LUT R6, R0, R5, RZ, 0x3c, !PT ;  /* 0x0000000500067212 */ /* 0x000fc600078e3cff */
[----:B------:R-:W-:Y:S01]  /*5ea0*/  IMAD R8, R3, 0x8, R2 ;  /* 0x0000000803087824 */ /* 0x000fe200078e0202 */
[----:B------:R-:W-:Y:S01]  /*5eb0*/  SHF.L.U32 R5, R6, 0x1f, RZ ;  /* 0x0000001f06057819 */ /* 0x000fe200000006ff */
[----:B0-----:R-:W-:Y:S06]  /*5ec0*/  @!P0 BRA `(.L_x_121) ;  /* 0x0000000400908947 */ /* 0x001fec0003800000 */
.L_x_137:
[----:B------:R-:W1:Y:S01]  /*5ed0*/  SYNCS.PHASECHK.TRANS64.TRYWAIT P0, [R8+URZ], R5 ;  /* 0x00000005080075a7 */ /* 0x000e62000800017f */
[----:B------:R-:W-:-:S05]  /*5ee0*/  VIADD R0, R3, 0x1 ;  /* 0x0000000103007836 */ /* 0x000fca0000000000 */
[----:B------:R-:W-:-:S04]  /*5ef0*/  ISETP.NE.AND P1, PT, R0, 0x9, PT ;  /* 0x000000090000780c */ /* 0x000fc80003f25270 */
[----:B------:R-:W-:Y:S02]  /*5f00*/  SEL R3, RZ, 0x1, P1 ;  /* 0x00000001ff037807 */ /* 0x000fe40000800000 */
[----:B0-----:R-:W-:Y:S02]  /*5f10*/  SEL R7, R0, RZ, P1 ;  /* 0x000000ff00077207 */ /* 0x001fe40000800000 */
[----:B------:R-:W-:-:S03]  /*5f20*/  LOP3.LUT R6, R6, R3, RZ, 0x3c, !PT ;  /* 0x0000000306067212 */ /* 0x000fc600078e3cff */
[----:B------:R-:W-:Y:S01]  /*5f30*/  IMAD R9, R7, 0x8, R2 ;  /* 0x0000000807097824 */ /* 0x000fe200078e0202 */
[----:B------:R-:W-:Y:S01]  /*5f40*/  SHF.L.U32 R4, R6, 0x1f, RZ ;  /* 0x0000001f06047819 */ /* 0x000fe200000006ff */
[----:B-1----:R-:W-:Y:S06]  /*5f50*/  @!P0 BRA `(.L_x_122) ;  /* 0x0000000400808947 */ /* 0x002fec0003800000 */
.L_x_138:
[----:B------:R-:W1:Y:S01]  /*5f60*/  SYNCS.PHASECHK.TRANS64.TRYWAIT P0, [R9+URZ], R4 ;  /* 0x00000004090075a7 */ /* 0x000e62000800017f */
[----:B------:R-:W-:-:S05]  /*5f70*/  VIADD R0, R7, 0x1 ;  /* 0x0000000107007836 */ /* 0x000fca0000000000 */
[----:B------:R-:W-:-:S04]  /*5f80*/  ISETP.NE.AND P1, PT, R0, 0x9, PT ;  /* 0x000000090000780c */ /* 0x000fc80003f25270 */
[----:B------:R-:W-:Y:S02]  /*5f90*/  SEL R3, RZ, 0x1, P1 ;  /* 0x00000001ff037807 */ /* 0x000fe40000800000 */
[----:B------:R-:W-:Y:S02]  /*5fa0*/  SEL R7, R0, RZ, P1 ;  /* 0x000000ff00077207 */ /* 0x000fe40000800000 */
[----:B------:R-:W-:-:S03]  /*5fb0*/  LOP3.LUT R6, R6, R3, RZ, 0x3c, !PT ;  /* 0x0000000306067212 */ /* 0x000fc600078e3cff */
[----:B0-----:R-:W-:Y:S01]  /*5fc0*/  IMAD R8, R7, 0x8, R2 ;  /* 0x0000000807087824 */ /* 0x001fe200078e0202 */
[----:B------:R-:W-:Y:S01]  /*5fd0*/  SHF.L.U32 R5, R6, 0x1f, RZ ;  /* 0x0000001f06057819 */ /* 0x000fe200000006ff */
[----:B-1----:R-:W-:Y:S06]  /*5fe0*/  @!P0 BRA `(.L_x_123) ;  /* 0x0000000400708947 */ /* 0x002fec0003800000 */
.L_x_139:
        /* <DEDUP_REMOVED lines=9> */
.L_x_140:
        /* <DEDUP_REMOVED lines=9> */
.L_x_141:
        /* <DEDUP_REMOVED lines=9> */
.L_x_142:
[----:B------:R-:W1:Y:S01]  /*61a0*/  SYNCS.PHASECHK.TRANS64.TRYWAIT P0, [R9+URZ], R4 ;  /* 0x00000004090075a7 */ /* 0x000e62000800017f */
[----:B------:R-:W-:-:S05]  /*61b0*/  VIADD R0, R7, 0x1 ;  /* 0x0000000107007836 */ /* 0x000fca0000000000 */
[----:B------:R-:W-:-:S04]  /*61c0*/  ISETP.NE.AND P1, PT, R0, 0x9, PT ;  /* 0x000000090000780c */ /* 0x000fc80003f25270 */
[----:B------:R-:W-:Y:S02]  /*61d0*/  SEL R3, RZ, 0x1, P1 ;  /* 0x00000001ff037807 */ /* 0x000fe40000800000 */
[----:B------:R-:W-:Y:S02]  /*61e0*/  SEL R7, R0, RZ, P1 ;  /* 0x000000ff00077207 */ /* 0x000fe40000800000 */
[----:B------:R-:W-:-:S03]  /*61f0*/  LOP3.LUT R11, R6, R3, RZ, 0x3c, !PT ;  /* 0x00000003060b7212 */ /* 0x000fc600078e3cff */
[----:B------:R-:W-:Y:S01]  /*6200*/  IMAD R6, R7, 0x8, R2 ;  /* 0x0000000807067824 */ /* 0x000fe200078e0202 */
[----:B0-----:R-:W-:Y:S01]  /*6210*/  SHF.L.U32 R5, R11, 0x1f, RZ ;  /* 0x0000001f0b057819 */ /* 0x001fe200000006ff */
[----:B-1----:R-:W-:Y:S06]  /*6220*/  @!P0 BRA `(.L_x_127) ;  /* 0x0000000400308947 */ /* 0x002fec0003800000 */
.L_x_143:
[----:B------:R-:W1:Y:S01]  /*6230*/  SYNCS.PHASECHK.TRANS64.TRYWAIT P0, [R6+URZ], R5 ;  /* 0x00000005060075a7 */ /* 0x000e62000800017f */
[----:B------:R-:W-:-:S05]  /*6240*/  VIADD R0, R7, 0x1 ;  /* 0x0000000107007836 */ /* 0x000fca0000000000 */
[----:B------:R-:W-:-:S04]  /*6250*/  ISETP.NE.AND P1, PT, R0, 0x9, PT ;  /* 0x000000090000780c */ /* 0x000fc80003f25270 */
[----:B0-----:R-:W-:Y:S02]  /*6260*/  SEL R4, RZ, 0x1, P1 ;  /* 0x00000001ff047807 */ /* 0x001fe40000800000 */
[----:B------:R-:W-:Y:S02]  /*6270*/  SEL R3, R0, RZ, P1 ;  /* 0x000000ff00037207 */ /* 0x000fe40000800000 */
[----:B------:R-:W-:Y:S01]  /*6280*/  LOP3.LUT R0, R11, R4, RZ, 0x3c, !PT ;  /* 0x000000040b007212 */ /* 0x000fe200078e3cff */
[----:B-1----:R-:W-:Y:S06]  /*6290*/  @!P0 BRA `(.L_x_128) ;  /* 0x0000000400288947 */ /* 0x002fec0003800000 */
.L_x_144:
[----:B------:R-:W-:Y:S01]  /*62a0*/  IMAD R3, R3, 0x8, R2 ;  /* 0x0000000803037824 */ /* 0x000fe200078e0202 */
[----:B------:R-:W-:-:S07]  /*62b0*/  SHF.L.U32 R0, R0, 0x1f, RZ ;  /* 0x0000001f00007819 */ /* 0x000fce00000006ff */
.L_x_129:
[----:B-1----:R1:W2:Y:S02]  /*62c0*/  SYNCS.PHASECHK.TRANS64.TRYWAIT P0, [R3+URZ], R0 ;  /* 0x00000000030075a7 */ /* 0x0022a4000800017f */
[----:B--2---:R-:W-:Y:S05]  /*62d0*/  @!P0 NANOSLEEP.SYNCS 0x989680 ;  /* 0x009896800000895d */ /* 0x004fea0003900000 */
[----:B------:R-:W2:Y:S02]  /*62e0*/  @!P0 SYNCS.PHASECHK.TRANS64 P0, [R3+URZ], R0 ;  /* 0x00000000030085a7 */ /* 0x000ea4000800007f */
[----:B--2---:R-:W-:Y:S05]  /*62f0*/  @!P0 BRA `(.L_x_129) ;  /* 0xfffffffc00f08947 */ /* 0x004fea000383ffff */
.L_x_119:
[----:B------:R-:W-:Y:S05]  /*6300*/  BSYNC B0 ;  /* 0x0000000000007941 */ /* 0x000fea0003800000 */
.L_x_118:
[----:B------:R-:W-:Y:S05]  /*6310*/  EXIT ;  /* 0x000000000000794d */ /* 0x000fea0003800000 */
.L_x_22:
[----:B---3--:R3:W4:Y:S02]  /*6320*/  SYNCS.PHASECHK.TRANS64.TRYWAIT P1, [R3+URZ], R0 ;  /* 0x00000000030075a7 */ /* 0x008724000802017f */
[----:B----4-:R-:W-:Y:S05]  /*6330*/  @!P1 NANOSLEEP.SYNCS 0x989680 ;  /* 0x009896800000995d */ /* 0x010fea0003900000 */
[----:B------:R-:W4:Y:S02]  /*6340*/  @!P1 SYNCS.PHASECHK.TRANS64 P1, [R3+URZ], R0 ;  /* 0x00000000030095a7 */ /* 0x000f24000802007f */
[----:B----4-:R-:W-:Y:S05]  /*6350*/  @!P1 BRA `(.L_x_22) ;  /* 0xfffffffc00f09947 */ /* 0x010fea000383ffff */
[----:B------:R-:W-:Y:S05]  /*6360*/  BRA `(.L_x_21) ;  /* 0xffffffb000a47947 */ /* 0x000fea000383ffff */
.L_x_27:
[----:B-1----:R1:W2:Y:S02]  /*6370*/  SYNCS.PHASECHK.TRANS64.TRYWAIT P1, [R5+URZ], R4 ;  /* 0x00000004050075a7 */ /* 0x0022a4000802017f */
[----:B--2---:R-:W-:Y:S05]  /*6380*/  @!P1 NANOSLEEP.SYNCS 0x989680 ;  /* 0x009896800000995d */ /* 0x004fea0003900000 */
[----:B------:R-:W2:Y:S02]  /*6390*/  @!P1 SYNCS.PHASECHK.TRANS64 P1, [R5+URZ], R4 ;  /* 0x00000004050095a7 */ /* 0x000ea4000802007f */
[----:B--2---:R-:W-:Y:S05]  /*63a0*/  @!P1 BRA `(.L_x_27) ;  /* 0xfffffffc00f09947 */ /* 0x004fea000383ffff */
[----:B------:R-:W-:Y:S05]  /*63b0*/  BRA `(.L_x_26) ;  /* 0xffffffb400947947 */ /* 0x000fea000383ffff */
.L_x_106:
[----:B------:R-:W-:Y:S01]  /*63c0*/  BSSY B1, `(.L_x_130) ;  /* 0x0000006000017945 */ /* 0x000fe20003800000 */
[----:B------:R-:W-:-:S07]  /*63d0*/  IMAD.MOV.U32 R15, RZ, RZ, -0x1 ;  /* 0xffffffffff0f7424 */ /* 0x000fce00078e00ff */
[----:B------:R-:W-:Y:S05]  /*63e0*/  WARPSYNC.COLLECTIVE R15, `(.L_x_131) ;  /* 0x000000000f0c7348 */ /* 0x000fea0003c00000 */
[----:B------:R-:W-:Y:S02]  /*63f0*/  ELECT P6, UR62, PT ;  /* 0x00000000003e782f */ /* 0x000fe400038c0000 */
[----:B------:R-:W-:Y:S01]  /*6400*/  MOV R14, UR62 ;  /* 0x0000003e000e7c02 */ /* 0x000fe20008000f00 */
[----:B------:R-:W-:Y:S10]  /*6410*/  ENDCOLLECTIVE ;  /* 0x000000000000791b */ /* 0x000ff40003800000 */
.L_x_131:
[----:B------:R-:W-:Y:S05]  /*6420*/  BSYNC B1 ;  /* 0x0000000000017941 */ /* 0x000fea0003800000 */
.L_x_130:
[----:B------:R-:W-:Y:S05]  /*6430*/  BRA `(.L_x_132) ;  /* 0xffffffec008c7947 */ /* 0x000fea000383ffff */
.L_x_109:
[----:B-1----:R1:W2:Y:S02]  /*6440*/  SYNCS.PHASECHK.TRANS64.TRYWAIT P0, [R23+URZ+0x48], R14 ;  /* 0x0000480e170075a7 */ /* 0x0022a4000800017f */
[----:B--2---:R-:W-:Y:S05]  /*6450*/  @!P0 NANOSLEEP.SYNCS 0x989680 ;  /* 0x009896800000895d */ /* 0x004fea0003900000 */
[----:B------:R-:W2:Y:S02]  /*6460*/  @!P0 SYNCS.PHASECHK.TRANS64 P0, [R23+URZ+0x48], R14 ;  /* 0x0000480e170085a7 */ /* 0x000ea4000800007f */
[----:B--2---:R-:W-:Y:S05]  /*6470*/  @!P0 BRA `(.L_x_109) ;  /* 0xfffffffc00f08947 */ /* 0x004fea000383ffff */
[----:B------:R-:W-:Y:S05]  /*6480*/  BRA `(.L_x_133) ;  /* 0xffffffec00c47947 */ /* 0x000fea000383ffff */
.L_x_117:
[----:B------:R-:W-:Y:S01]  /*6490*/  BSSY B0, `(.L_x_134) ;  /* 0x0000006000007945 */ /* 0x000fe20003800000 */
[----:B------:R-:W-:-:S07]  /*64a0*/  IMAD.MOV.U32 R15, RZ, RZ, -0x1 ;  /* 0xffffffffff0f7424 */ /* 0x000fce00078e00ff */
[----:B------:R-:W-:Y:S05]  /*64b0*/  WARPSYNC.COLLECTIVE R15, `(.L_x_135) ;  /* 0x000000000f0c7348 */ /* 0x000fea0003c00000 */
[----:B------:R-:W-:Y:S02]  /*64c0*/  ELECT P6, UR62, PT ;  /* 0x00000000003e782f */ /* 0x000fe400038c0000 */
[----:B------:R-:W-:Y:S01]  /*64d0*/  MOV R14, UR62 ;  /* 0x0000003e000e7c02 */ /* 0x000fe20008000f00 */
[----:B------:R-:W-:Y:S10]  /*64e0*/  ENDCOLLECTIVE ;  /* 0x000000000000791b */ /* 0x000ff40003800000 */
.L_x_135:
[----:B------:R-:W-:Y:S05]  /*64f0*/  BSYNC B0 ;  /* 0x0000000000007941 */ /* 0x000fea0003800000 */
.L_x_134:
[----:B------:R-:W-:Y:S05]  /*6500*/  BRA `(.L_x_136) ;  /* 0xfffffff8001c7947 */ /* 0x000fea000383ffff */
.L_x_121:
[----:B0-----:R0:W1:Y:S02]  /*6510*/  SYNCS.PHASECHK.TRANS64.TRYWAIT P0, [R7+URZ], R4 ;  /* 0x00000004070075a7 */ /* 0x001064000800017f */
[----:B-1----:R-:W-:Y:S05]  /*6520*/  @!P0 NANOSLEEP.SYNCS 0x989680 ;  /* 0x009896800000895d */ /* 0x002fea0003900000 */
[----:B------:R-:W1:Y:S02]  /*6530*/  @!P0 SYNCS.PHASECHK.TRANS64 P0, [R7+URZ], R4 ;  /* 0x00000004070085a7 */ /* 0x000e64000800007f */
[----:B-1----:R-:W-:Y:S05]  /*6540*/  @!P0 BRA `(.L_x_121) ;  /* 0xfffffffc00f08947 */ /* 0x002fea000383ffff */
[----:B------:R-:W-:Y:S05]  /*6550*/  BRA `(.L_x_137) ;  /* 0xfffffff8005c7947 */ /* 0x000fea000383ffff */
.L_x_122:
[----:B0-----:R0:W1:Y:S02]  /*6560*/  SYNCS.PHASECHK.TRANS64.TRYWAIT P0, [R8+URZ], R5 ;  /* 0x00000005080075a7 */ /* 0x001064000800017f */
[----:B-1----:R-:W-:Y:S05]  /*6570*/  @!P0 NANOSLEEP.SYNCS 0x989680 ;  /* 0x009896800000895d */ /* 0x002fea0003900000 */
[----:B------:R-:W1:Y:S02]  /*6580*/  @!P0 SYNCS.PHASECHK.TRANS64 P0, [R8+URZ], R5 ;  /* 0x00000005080085a7 */ /* 0x000e64000800007f */
[----:B-1----:R-:W-:Y:S05]  /*6590*/  @!P0 BRA `(.L_x_122) ;  /* 0xfffffffc00f08947 */ /* 0x002fea000383ffff */
[----:B------:R-:W-:Y:S05]  /*65a0*/  BRA `(.L_x_138) ;  /* 0xfffffff8006c7947 */ /* 0x000fea000383ffff */
.L_x_123:
[----:B0-----:R0:W1:Y:S02]  /*65b0*/  SYNCS.PHASECHK.TRANS64.TRYWAIT P0, [R9+URZ], R4 ;  /* 0x00000004090075a7 */ /* 0x001064000800017f */
[----:B-1----:R-:W-:Y:S05]  /*65c0*/  @!P0 NANOSLEEP.SYNCS 0x989680 ;  /* 0x009896800000895d */ /* 0x002fea0003900000 */
[----:B------:R-:W1:Y:S02]  /*65d0*/  @!P0 SYNCS.PHASECHK.TRANS64 P0, [R9+URZ], R4 ;  /* 0x00000004090085a7 */ /* 0x000e64000800007f */
[----:B-1----:R-:W-:Y:S05]  /*65e0*/  @!P0 BRA `(.L_x_123) ;  /* 0xfffffffc00f08947 */ /* 0x002fea000383ffff */
[----:B------:R-:W-:Y:S05]  /*65f0*/  BRA `(.L_x_139) ;  /* 0xfffffff8007c7947 */ /* 0x000fea000383ffff */
.L_x_124:
[----:B0-----:R0:W1:Y:S02]  /*6600*/  SYNCS.PHASECHK.TRANS64.TRYWAIT P0, [R8+URZ], R5 ;  /* 0x00000005080075a7 */ /* 0x001064000800017f */
[----:B-1----:R-:W-:Y:S05]  /*6610*/  @!P0 NANOSLEEP.SYNCS 0x989680 ;  /* 0x009896800000895d */ /* 0x002fea0003900000 */
[----:B------:R-:W1:Y:S02]  /*6620*/  @!P0 SYNCS.PHASECHK.TRANS64 P0, [R8+URZ], R5 ;  /* 0x00000005080085a7 */ /* 0x000e64000800007f */
[----:B-1----:R-:W-:Y:S05]  /*6630*/  @!P0 BRA `(.L_x_124) ;  /* 0xfffffffc00f08947 */ /* 0x002fea000383ffff */
[----:B------:R-:W-:Y:S05]  /*6640*/  BRA `(.L_x_140) ;  /* 0xfffffff8008c7947 */ /* 0x000fea000383ffff */
.L_x_125:
[----:B0-----:R0:W1:Y:S02]  /*6650*/  SYNCS.PHASECHK.TRANS64.TRYWAIT P0, [R9+URZ], R4 ;  /* 0x00000004090075a7 */ /* 0x001064000800017f */
[----:B-1----:R-:W-:Y:S05]  /*6660*/  @!P0 NANOSLEEP.SYNCS 0x989680 ;  /* 0x009896800000895d */ /* 0x002fea0003900000 */
[----:B------:R-:W1:Y:S02]  /*6670*/  @!P0 SYNCS.PHASECHK.TRANS64 P0, [R9+URZ], R4 ;  /* 0x00000004090085a7 */ /* 0x000e64000800007f */
[----:B-1----:R-:W-:Y:S05]  /*6680*/  @!P0 BRA `(.L_x_125) ;  /* 0xfffffffc00f08947 */ /* 0x002fea000383ffff */
[----:B------:R-:W-:Y:S05]  /*6690*/  BRA `(.L_x_141) ;  /* 0xfffffff8009c7947 */ /* 0x000fea000383ffff */
.L_x_126:
[----:B0-----:R0:W1:Y:S02]  /*66a0*/  SYNCS.PHASECHK.TRANS64.TRYWAIT P0, [R8+URZ], R5 ;  /* 0x00000005080075a7 */ /* 0x001064000800017f */
[----:B-1----:R-:W-:Y:S05]  /*66b0*/  @!P0 NANOSLEEP.SYNCS 0x989680 ;  /* 0x009896800000895d */ /* 0x002fea0003900000 */
[----:B------:R-:W1:Y:S02]  /*66c0*/  @!P0 SYNCS.PHASECHK.TRANS64 P0, [R8+URZ], R5 ;  /* 0x00000005080085a7 */ /* 0x000e64000800007f */
[----:B-1----:R-:W-:Y:S05]  /*66d0*/  @!P0 BRA `(.L_x_126) ;  /* 0xfffffffc00f08947 */ /* 0x002fea000383ffff */
[----:B------:R-:W-:Y:S05]  /*66e0*/  BRA `(.L_x_142) ;  /* 0xfffffff800ac7947 */ /* 0x000fea000383ffff */
.L_x_127:
[----:B0-----:R0:W1:Y:S02]  /*66f0*/  SYNCS.PHASECHK.TRANS64.TRYWAIT P0, [R9+URZ], R4 ;  /* 0x00000004090075a7 */ /* 0x001064000800017f */
[----:B-1----:R-:W-:Y:S05]  /*6700*/  @!P0 NANOSLEEP.SYNCS 0x989680 ;  /* 0x009896800000895d */ /* 0x002fea0003900000 */
[----:B------:R-:W1:Y:S02]  /*6710*/  @!P0 SYNCS.PHASECHK.TRANS64 P0, [R9+URZ], R4 ;  /* 0x00000004090085a7 */ /* 0x000e64000800007f */
[----:B-1----:R-:W-:Y:S05]  /*6720*/  @!P0 BRA `(.L_x_127) ;  /* 0xfffffffc00f08947 */ /* 0x002fea000383ffff */
[----:B------:R-:W-:Y:S05]  /*6730*/  BRA `(.L_x_143) ;  /* 0xfffffff800bc7947 */ /* 0x000fea000383ffff */
.L_x_128:
[----:B0-----:R0:W1:Y:S02]  /*6740*/  SYNCS.PHASECHK.TRANS64.TRYWAIT P0, [R6+URZ], R5 ;  /* 0x00000005060075a7 */ /* 0x001064000800017f */
[----:B-1----:R-:W-:Y:S05]  /*6750*/  @!P0 NANOSLEEP.SYNCS 0x989680 ;  /* 0x009896800000895d */ /* 0x002fea0003900000 */
[----:B------:R-:W1:Y:S02]  /*6760*/  @!P0 SYNCS.PHASECHK.TRANS64 P0, [R6+URZ], R5 ;  /* 0x00000005060085a7 */ /* 0x000e64000800007f */
[----:B-1----:R-:W-:Y:S05]  /*6770*/  @!P0 BRA `(.L_x_128) ;  /* 0xfffffffc00f08947 */ /* 0x002fea000383ffff */
[----:B------:R-:W-:Y:S05]  /*6780*/  BRA `(.L_x_144) ;  /* 0xfffffff800c47947 */ /* 0x000fea000383ffff */
.L_x_145:
[----:B------:R-:W-:-:S00]  /*6790*/  BRA `(.L_x_145) ;  /* 0xfffffffc00fc7947 */ /* 0x000fc0000383ffff */
[----:B------:R-:W-:-:S00]  /*67a0*/  NOP ;  /* 0x0000000000007918 */ /* 0x000fc00000000000 */
        /* <DEDUP_REMOVED lines=13> */
.L_x_146:


//--------------------- .nv.global.init           --------------------------
	.section	.nv.global.init,"aw",@progbits
.nv.global.init:
	.type		$str$22,@object
	.size		$str$22,($str$23 - $str$22)
$str$22:
        /*0000*/ 	.byte	0x6b, 0x5f, 0x74, 0x69, 0x6c, 0x65, 0x5f, 0x63, 0x6f, 0x75, 0x6e, 0x74, 0x20, 0x3e, 0x3d, 0x20
        /*0010*/ 	.byte	0x31, 0x00
	.type		$str$23,@object
	.size		$str$23,(__unnamed_1 - $str$23)
$str$23:
        /*0012*/ 	.byte	0x2f, 0x74, 0x6d, 0x70, 0x2f, 0x63, 0x75, 0x74, 0x6c, 0x61, 0x73, 0x73, 0x5f, 0x73, 0x77, 0x65
        /*0022*/ 	.byte	0x65, 0x70, 0x5f, 0x73, 0x72, 0x63, 0x2f, 0x69, 0x6e, 0x63, 0x6c, 0x75, 0x64, 0x65, 0x2f, 0x63
        /*0032*/ 	.byte	0x75, 0x74, 0x6c, 0x61, 0x73, 0x73, 0x2f, 0x67, 0x65, 0x6d, 0x6d, 0x2f, 0x63, 0x6f, 0x6c, 0x6c
        /*0042*/ 	.byte	0x65, 0x63, 0x74, 0x69, 0x76, 0x65, 0x2f, 0x73, 0x6d, 0x39, 0x30, 0x5f, 0x6d, 0x6d, 0x61, 0x5f
        /*0052*/ 	.byte	0x74, 0x6d, 0x61, 0x5f, 0x67, 0x6d, 0x6d, 0x61, 0x5f, 0x73, 0x73, 0x5f, 0x77, 0x61, 0x72, 0x70
        /*0062*/ 	.byte	0x73, 0x70, 0x65, 0x63, 0x69, 0x61, 0x6c, 0x69, 0x7a, 0x65, 0x64, 0x2e, 0x68, 0x70, 0x70, 0x00
	.type		__unnamed_1,@object
	.size		__unnamed_1,(.L_0 - __unnamed_1)
__unnamed_1:
        /*0072*/ 	.byte	0x76, 0x6f, 0x69, 0x64, 0x20, 0x63, 0x75, 0x74, 0x6c, 0x61, 0x73, 0x73, 0x3a, 0x3a, 0x67, 0x65
        /* <DEDUP_REMOVED lines=180> */
        /*0bc2*/ 	.byte	0x3a, 0x3a, 0x69, 0x64, 0x65, 0x6e, 0x74, 0x69, 0x74, 0x79, 0x5d, 0x00
.L_0:


//--------------------- .nv.shared._ZN7cutlass13device_kernelINS_4gemm6kernel13GemmUniversalIN4cute5tupleIJiiiiEEENS1_10collective13CollectiveMmaINS1_34MainloopSm90TmaGmmaWarpSpecializedILi9ENS5_IJNS4_1CILi4EEENSA_ILi1EEESC_EEENS1_35KernelTmaWarpSpecializedCooperativeEEENS5_IJNSA_ILi128EEENSA_ILi64EEESH_EEENS_10bfloat16_tENS5_IJlSC_lEEESJ_SK_NS4_8TiledMMAINS4_8MMA_AtomIJNS4_4SM904GMMA27MMA_64x64x16_F32BF16BF16_SSILNSO_5MajorE0ELSQ_0ELNSO_7ScaleInE1ELSR_1EEEEEENS4_6LayoutINS5_IJNSA_ILi2EEESC_SC_EEENS5_IJSC_NSA_ILi0EEESX_EEEEENS5_IJNS4_10UnderscoreES10_S10_EEEEENS4_13SM90_TMA_LOADENS4_14ComposedLayoutINS4_7SwizzleILi3ELi4ELi3EEENS4_18smem_ptr_flag_bitsILi16EEENSU_INS5_IJNSA_ILi8EEESH_EEENS5_IJSH_SC_EEEEEEEvNS4_8identityENS4_23SM90_TMA_LOAD_MULTICASTES1D_vS1E_EENS_8epilogue10collective6detail29Sm90TmaWarpSpecializedAdapterINS1I_15DefaultEpilogueISJ_SK_SK_NS1H_6thread17LinearCombinationISJ_Li1EffLNS1M_9ScaleType4KindE0ELNS_15FloatRoundStyleE2ESJ_EENS1_15EpilogueDefaultEEEEEvvEEEEvNT_6ParamsE --------------------------
	.section	.nv.shared._ZN7cutlass13device_kernelINS_4gemm6kernel13GemmUniversalIN4cute5tupleIJiiiiEEENS1_10collective13CollectiveMmaINS1_34MainloopSm90TmaGmmaWarpSpecializedILi9ENS5_IJNS4_1CILi4EEENSA_ILi1EEESC_EEENS1_35KernelTmaWarpSpecializedCooperativeEEENS5_IJNSA_ILi128EEENSA_ILi64EEESH_EEENS_10bfloat16_tENS5_IJlSC_lEEESJ_SK_NS4_8TiledMMAINS4_8MMA_AtomIJNS4_4SM904GMMA27MMA_64x64x16_F32BF16BF16_SSILNSO_5MajorE0ELSQ_0ELNSO_7ScaleInE1ELSR_1EEEEEENS4_6LayoutINS5_IJNSA_ILi2EEESC_SC_EEENS5_IJSC_NSA_ILi0EEESX_EEEEENS5_IJNS4_10UnderscoreES10_S10_EEEEENS4_13SM90_TMA_LOADENS4_14ComposedLayoutINS4_7SwizzleILi3ELi4ELi3EEENS4_18smem_ptr_flag_bitsILi16EEENSU_INS5_IJNSA_ILi8EEESH_EEENS5_IJSH_SC_EEEEEEEvNS4_8identityENS4_23SM90_TMA_LOAD_MULTICASTES1D_vS1E_EENS_8epilogue10collective6detail29Sm90TmaWarpSpecializedAdapterINS1I_15DefaultEpilogueISJ_SK_SK_NS1H_6thread17LinearCombinationISJ_Li1EffLNS1M_9ScaleType4KindE0ELNS_15FloatRoundStyleE2ESJ_EENS1_15EpilogueDefaultEEEEEvvEEEEvNT_6ParamsE,"aw",@nobits
	.sectionflags	@""
	.align	16
	.zero		1024


//--------------------- .nv.shared.reserved.0     --------------------------
	.section	.nv.shared.reserved.0,"aw",@nobits
	.weak		__nv_reservedSMEM_offset_0_alias
	.size		__nv_reservedSMEM_offset_0_alias, 0, 0
	.other		__nv_reservedSMEM_offset_0_alias,@"STO_CUDA_RESERVED_SHARED STV_DEFAULT"
__nv_reservedSMEM_offset_0_alias:
	.zero		0


//--------------------- .nv.global                --------------------------
	.section	.nv.global,"aw",@nobits
.nv.global:
	.type		_ZN40_INTERNAL_2201bb16_4_k_cu_6b60851d_211674cute1_E,@object
	.size		_ZN40_INTERNAL_2201bb16_4_k_cu_6b60851d_211674cute1_E,(_ZN40_INTERNAL_2201bb16_4_k_cu_6b60851d_211674cuda3std3__45__cpo6cbeginE - _ZN40_INTERNAL_2201bb16_4_k_cu_6b60851d_211674cute1_E)
_ZN40_INTERNAL_2201bb16_4_k_cu_6b60851d_211674cute1_E:
	.zero		1
	.type		_ZN40_INTERNAL_2201bb16_4_k_cu_6b60851d_211674cuda3std3__45__cpo6cbeginE,@object
	.size		_ZN40_INTERNAL_2201bb16_4_k_cu_6b60851d_211674cuda3std3__45__cpo6cbeginE,(_ZN40_INTERNAL_2201bb16_4_k_cu_6b60851d_211674cuda3std3__48in_placeE - _ZN40_INTERNAL_2201bb16_4_k_cu_6b60851d_211674cuda3std3__45__cpo6cbeginE)
_ZN40_INTERNAL_2201bb16_4_k_cu_6b60851d_211674cuda3std3__45__cpo6cbeginE:
	.zero		1
	.type		_ZN40_INTERNAL_2201bb16_4_k_cu_6b60851d_211674cuda3std3__48in_placeE,@object
	.size		_ZN40_INTERNAL_2201bb16_4_k_cu_6b60851d_211674cuda3std3__48in_placeE,(_ZN40_INTERNAL_2201bb16_4_k_cu_6b60851d_211674cuda3std6ranges3__45__cpo9iter_moveE - _ZN40_INTERNAL_2201bb16_4_k_cu_6b60851d_211674cuda3std3__48in_placeE)
_ZN40_INTERNAL_2201bb16_4_k_cu_6b60851d_211674cuda3std3__48in_placeE:
	.zero		1
	.type		_ZN40_INTERNAL_2201bb16_4_k_cu_6b60851d_211674cuda3std6ranges3__45__cpo9iter_moveE,@object
	.size		_ZN40_INTERNAL_2201bb16_4_k_cu_6b60851d_211674cuda3std6ranges3__45__cpo9iter_moveE,(_ZN40_INTERNAL_2201bb16_4_k_cu_6b60851d_211674cuda3std3__45__cpo5beginE - _ZN40_INTERNAL_2201bb16_4_k_cu_6b60851d_211674cuda3std6ranges3__45__cpo9iter_moveE)
_ZN40_INTERNAL_2201bb16_4_k_cu_6b60851d_211674cuda3std6ranges3__45__cpo9iter_moveE:
	.zero		1
	.type		_ZN40_INTERNAL_2201bb16_4_k_cu_6b60851d_211674cuda3std3__45__cpo5beginE,@object
	.size		_ZN40_INTERNAL_2201bb16_4_k_cu_6b60851d_211674cuda3std3__45__cpo5beginE,(_ZN40_INTERNAL_2201bb16_4_k_cu_6b60851d_211674cuda3std3__442_GLOBAL__N__2201bb16_4_k_cu_6b60851d_211676ignoreE - _ZN40_INTERNAL_2201bb16_4_k_cu_6b60851d_211674cuda3std3__45__cpo5beginE)
_ZN40_INTERNAL_2201bb16_4_k_cu_6b60851d_211674cuda3std3__45__cpo5beginE:
	.zero		1
	.type		_ZN40_INTERNAL_2201bb16_4_k_cu_6b60851d_211674cuda3std3__442_GLOBAL__N__2201bb16_4_k_cu_6b60851d_211676ignoreE,@object
	.size		_ZN40_INTERNAL_2201bb16_4_k_cu_6b60851d_211674cuda3std3__442_GLOBAL__N__2201bb16_4_k_cu_6b60851d_211676ignoreE,(_ZN40_INTERNAL_2201bb16_4_k_cu_6b60851d_211674cute7productE - _ZN40_INTERNAL_2201bb16_4_k_cu_6b60851d_211674cuda3std3__442_GLOBAL__N__2201bb16_4_k_cu_6b60851d_211676ignoreE)
_ZN40_INTERNAL_2201bb16_4_k_cu_6b60851d_211674cuda3std3__442_GLOBAL__N__2201bb16_4_k_cu_6b60851d_211676ignoreE:
	.zero		1
	.type		_ZN40_INTERNAL_2201bb16_4_k_cu_6b60851d_211674cute7productE,@object
	.size		_ZN40_INTERNAL_2201bb16_4_k_cu_6b60851d_211674cute7productE,(_ZN40_INTERNAL_2201bb16_4_k_cu_6b60851d_211674cuda3std3__45__cpo3endE - _ZN40_INTERNAL_2201bb16_4_k_cu_6b60851d_211674cute7productE)
_ZN40_INTERNAL_2201bb16_4_k_cu_6b60851d_211674cute7productE:
	.zero		1
	.type		_ZN40_INTERNAL_2201bb16_4_k_cu_6b60851d_211674cuda3std3__45__cpo3endE,@object
	.size		_ZN40_INTERNAL_2201bb16_4_k_cu_6b60851d_211674cuda3std3__45__cpo3endE,(_ZN40_INTERNAL_2201bb16_4_k_cu_6b60851d_211674cuda3std3__419piecewise_constructE - _ZN40_INTERNAL_2201bb16_4_k_cu_6b60851d_211674cuda3std3__45__cpo3endE)
_ZN40_INTERNAL_2201bb16_4_k_cu_6b60851d_211674cuda3std3__45__cpo3endE:
	.zero		1
	.type		_ZN40_INTERNAL_2201bb16_4_k_cu_6b60851d_211674cuda3std3__419piecewise_constructE,@object
	.size		_ZN40_INTERNAL_2201bb16_4_k_cu_6b60851d_211674cuda3std3__419piecewise_constructE,(_ZN40_INTERNAL_2201bb16_4_k_cu_6b60851d_211674cuda3std3__45__cpo4cendE - _ZN40_INTERNAL_2201bb16_4_k_cu_6b60851d_211674cuda3std3__419piecewise_constructE)
_ZN40_INTERNAL_2201bb16_4_k_cu_6b60851d_211674cuda3std3__419piecewise_constructE:
	.zero		1
	.type		_ZN40_INTERNAL_2201bb16_4_k_cu_6b60851d_211674cuda3std3__45__cpo4cendE,@object
	.size		_ZN40_INTERNAL_2201bb16_4_k_cu_6b60851d_211674cuda3std3__45__cpo4cendE,(_ZN40_INTERNAL_2201bb16_4_k_cu_6b60851d_211674cuda3std6ranges3__45__cpo4swapE - _ZN40_INTERNAL_2201bb16_4_k_cu_6b60851d_211674cuda3std3__45__cpo4cendE)
_ZN40_INTERNAL_2201bb16_4_k_cu_6b60851d_211674cuda3std3__45__cpo4cendE:
	.zero		1
	.type		_ZN40_INTERNAL_2201bb16_4_k_cu_6b60851d_211674cuda3std6ranges3__45__cpo4swapE,@object
	.size		_ZN40_INTERNAL_2201bb16_4_k_cu_6b60851d_211674cuda3std6ranges3__45__cpo4swapE,(.L_8 - _ZN40_INTERNAL_2201bb16_4_k_cu_6b60851d_211674cuda3std6ranges3__45__cpo4swapE)
_ZN40_INTERNAL_2201bb16_4_k_cu_6b60851d_211674cuda3std6ranges3__45__cpo4swapE:
	.zero		1
.L_8:


//--------------------- .nv.constant0._ZN7cutlass13device_kernelINS_4gemm6kernel13GemmUniversalIN4cute5tupleIJiiiiEEENS1_10collective13CollectiveMmaINS1_34MainloopSm90TmaGmmaWarpSpecializedILi9ENS5_IJNS4_1CILi4EEENSA_ILi1EEESC_EEENS1_35KernelTmaWarpSpecializedCooperativeEEENS5_IJNSA_ILi128EEENSA_ILi64EEESH_EEENS_10bfloat16_tENS5_IJlSC_lEEESJ_SK_NS4_8TiledMMAINS4_8MMA_AtomIJNS4_4SM904GMMA27MMA_64x64x16_F32BF16BF16_SSILNSO_5MajorE0ELSQ_0ELNSO_7ScaleInE1ELSR_1EEEEEENS4_6LayoutINS5_IJNSA_ILi2EEESC_SC_EEENS5_IJSC_NSA_ILi0EEESX_EEEEENS5_IJNS4_10UnderscoreES10_S10_EEEEENS4_13SM90_TMA_LOADENS4_14ComposedLayoutINS4_7SwizzleILi3ELi4ELi3EEENS4_18smem_ptr_flag_bitsILi16EEENSU_INS5_IJNSA_ILi8EEESH_EEENS5_IJSH_SC_EEEEEEEvNS4_8identityENS4_23SM90_TMA_LOAD_MULTICASTES1D_vS1E_EENS_8epilogue10collective6detail29Sm90TmaWarpSpecializedAdapterINS1I_15DefaultEpilogueISJ_SK_SK_NS1H_6thread17LinearCombinationISJ_Li1EffLNS1M_9ScaleType4KindE0ELNS_15FloatRoundStyleE2ESJ_EENS1_15EpilogueDefaultEEEEEvvEEEEvNT_6ParamsE --------------------------
	.section	.nv.constant0._ZN7cutlass13device_kernelINS_4gemm6kernel13GemmUniversalIN4cute5tupleIJiiiiEEENS1_10collective13CollectiveMmaINS1_34MainloopSm90TmaGmmaWarpSpecializedILi9ENS5_IJNS4_1CILi4EEENSA_ILi1EEESC_EEENS1_35KernelTmaWarpSpecializedCooperativeEEENS5_IJNSA_ILi128EEENSA_ILi64EEESH_EEENS_10bfloat16_tENS5_IJlSC_lEEESJ_SK_NS4_8TiledMMAINS4_8MMA_AtomIJNS4_4SM904GMMA27MMA_64x64x16_F32BF16BF16_SSILNSO_5MajorE0ELSQ_0ELNSO_7ScaleInE1ELSR_1EEEEEENS4_6LayoutINS5_IJNSA_ILi2EEESC_SC_EEENS5_IJSC_NSA_ILi0EEESX_EEEEENS5_IJNS4_10UnderscoreES10_S10_EEEEENS4_13SM90_TMA_LOADENS4_14ComposedLayoutINS4_7SwizzleILi3ELi4ELi3EEENS4_18smem_ptr_flag_bitsILi16EEENSU_INS5_IJNSA_ILi8EEESH_EEENS5_IJSH_SC_EEEEEEEvNS4_8identityENS4_23SM90_TMA_LOAD_MULTICASTES1D_vS1E_EENS_8epilogue10collective6detail29Sm90TmaWarpSpecializedAdapterINS1I_15DefaultEpilogueISJ_SK_SK_NS1H_6thread17LinearCombinationISJ_Li1EffLNS1M_9ScaleType4KindE0ELNS_15FloatRoundStyleE2ESJ_EENS1_15EpilogueDefaultEEEEEvvEEEEvNT_6ParamsE,"a",@progbits
	.sectionflags	@""
	.align	4
.nv.constant0._ZN7cutlass13device_kernelINS_4gemm6kernel13GemmUniversalIN4cute5tupleIJiiiiEEENS1_10collective13CollectiveMmaINS1_34MainloopSm90TmaGmmaWarpSpecializedILi9ENS5_IJNS4_1CILi4EEENSA_ILi1EEESC_EEENS1_35KernelTmaWarpSpecializedCooperativeEEENS5_IJNSA_ILi128EEENSA_ILi64EEESH_EEENS_10bfloat16_tENS5_IJlSC_lEEESJ_SK_NS4_8TiledMMAINS4_8MMA_AtomIJNS4_4SM904GMMA27MMA_64x64x16_F32BF16BF16_SSILNSO_5MajorE0ELSQ_0ELNSO_7ScaleInE1ELSR_1EEEEEENS4_6LayoutINS5_IJNSA_ILi2EEESC_SC_EEENS5_IJSC_NSA_ILi0EEESX_EEEEENS5_IJNS4_10UnderscoreES10_S10_EEEEENS4_13SM90_TMA_LOADENS4_14ComposedLayoutINS4_7SwizzleILi3ELi4ELi3EEENS4_18smem_ptr_flag_bitsILi16EEENSU_INS5_IJNSA_ILi8EEESH_EEENS5_IJSH_SC_EEEEEEEvNS4_8identityENS4_23SM90_TMA_LOAD_MULTICASTES1D_vS1E_EENS_8epilogue10collective6detail29Sm90TmaWarpSpecializedAdapterINS1I_15DefaultEpilogueISJ_SK_SK_NS1H_6thread17LinearCombinationISJ_Li1EffLNS1M_9ScaleType4KindE0ELNS_15FloatRoundStyleE2ESJ_EENS1_15EpilogueDefaultEEEEEvvEEEEvNT_6ParamsE:
	.zero		1664


//--------------------- SYMBOLS --------------------------

	.type		.nv.reservedSmem.offset0,@object
	.size		.nv.reservedSmem.offset0,0x4
	.type		__assertfail,@function
